	.target	sm_90a

	.elftype	@"ET_EXEC"


//--------------------- .note.nv.tkinfo           --------------------------
	.section	.note.nv.tkinfo,"",@"SHT_NOTE"
	.sectionflags	@"SHF_NOTE_NV_TKINFO"
	.tkinfo
        /*0018*/ 	.word	0x00000002
        /*0030*/ 	.string	""
        /*0030*/ 	.string	"ptxas"
        /*0030*/ 	.string	"Cuda compilation tools, release 13.0, V13.0.88"
        /*0030*/ 	.string	"Build cuda_13.0.r13.0/compiler.36424714_0"
        /*0030*/ 	.string	"-arch sm_90a -m 64 "



//--------------------- .note.nv.cuinfo           --------------------------
	.section	.note.nv.cuinfo,"",@"SHT_NOTE"
	.sectionflags	@"SHF_NOTE_NV_CUINFO"
        /*0018*/ 	.short	0x0002
        /*001a*/ 	.short	0x005a
        /*001c*/ 	.short	0x0082
	.zero		2


//--------------------- .nv.info                  --------------------------
	.section	.nv.info,"",@"SHT_CUDA_INFO"
	.align	4


	//----- nvinfo : EIATTR_REGCOUNT
	.align		4
        /*0000*/ 	.byte	0x04, 0x2f
        /*0002*/ 	.short	(.L_12 - .L_11)
	.align		4
.L_11:
        /*0004*/ 	.word	index@(_ZN7cutlass13device_kernelINS_4conv6kernel13ConvUniversalINS1_16ConvProblemShapeILNS1_8OperatorE1ELi3EEENS1_10collective14CollectiveConvINS1_46MainloopSm90TmaGmmaWarpSpecializedImplicitGemmILS5_1ELi9ELi3EN4cute5tupleIJNSA_1CILi2EEENSC_ILi1EEESE_EEENS1_36KernelImplicitTmaWarpSpecializedSm90ELi1EEENSB_IJNSC_ILi64EEENSC_ILi128EEENSB_IJSI_EEEEEENS_6half_tESM_NSA_8TiledMMAINSA_8MMA_AtomIJNSA_4SM904GMMA26MMA_64x128x16_F32F16F16_SSILNSQ_5MajorE0ELSS_1ELNSQ_7ScaleInE1ELST_1EEEEEENSA_6LayoutINSB_IJSE_SE_SE_EEENSB_IJNSC_ILi0EEESY_SY_EEEEENSB_IJNSA_10UnderscoreES11_S11_EEEEENS7_6detail26Sm90ImplicitGemmTileTraitsINSA_20SM90_TMA_LOAD_IM2COLENSA_14ComposedLayoutINSA_7SwizzleILi3ELi4ELi3EEENSA_18smem_ptr_flag_bitsILi16EEENSW_INSB_IJNSB_IJNSC_ILi8EEES1C_EEENSB_IJSI_SE_EEENSB_IJSE_NSC_ILi9EEEEEEEEENSB_IJNSB_IJSI_NSC_ILi512EEEEEENSB_IJSE_SY_EEENSB_IJSY_NSC_ILi4096EEEEEEEEEEEEEvEENS15_INSA_23SM90_TMA_LOAD_MULTICASTENS17_IS19_S1B_NSW_INSB_IJNSB_IJSI_SD_EEES1D_S1G_EEENSB_IJNSB_IJSE_S1L_EEES1J_NSB_IJSY_NSC_ILi8192EEEEEEEEEEEEEvEEEENS_8epilogue10collective6detail29Sm90TmaWarpSpecializedAdapterINS23_15DefaultEpilogueISM_NSB_IJNSB_IJllllEEESE_SY_EEES28_NS22_6thread17LinearCombinationISM_Li1EffLNS29_9ScaleType4KindE0ELNS_15FloatRoundStyleE2ESM_EENS_4gemm15EpilogueDefaultEEEEEvvEEEEvNT_6ParamsE)
        /*0008*/ 	.word	0x0000005a


	//----- nvinfo : EIATTR_FRAME_SIZE
	.align		4
.L_12:
        /*000c*/ 	.byte	0x04, 0x11
        /*000e*/ 	.short	(.L_14 - .L_13)
	.align		4
.L_13:
        /*0010*/ 	.word	index@(_ZN7cutlass13device_kernelINS_4conv6kernel13ConvUniversalINS1_16ConvProblemShapeILNS1_8OperatorE1ELi3EEENS1_10collective14CollectiveConvINS1_46MainloopSm90TmaGmmaWarpSpecializedImplicitGemmILS5_1ELi9ELi3EN4cute5tupleIJNSA_1CILi2EEENSC_ILi1EEESE_EEENS1_36KernelImplicitTmaWarpSpecializedSm90ELi1EEENSB_IJNSC_ILi64EEENSC_ILi128EEENSB_IJSI_EEEEEENS_6half_tESM_NSA_8TiledMMAINSA_8MMA_AtomIJNSA_4SM904GMMA26MMA_64x128x16_F32F16F16_SSILNSQ_5MajorE0ELSS_1ELNSQ_7ScaleInE1ELST_1EEEEEENSA_6LayoutINSB_IJSE_SE_SE_EEENSB_IJNSC_ILi0EEESY_SY_EEEEENSB_IJNSA_10UnderscoreES11_S11_EEEEENS7_6detail26Sm90ImplicitGemmTileTraitsINSA_20SM90_TMA_LOAD_IM2COLENSA_14ComposedLayoutINSA_7SwizzleILi3ELi4ELi3EEENSA_18smem_ptr_flag_bitsILi16EEENSW_INSB_IJNSB_IJNSC_ILi8EEES1C_EEENSB_IJSI_SE_EEENSB_IJSE_NSC_ILi9EEEEEEEEENSB_IJNSB_IJSI_NSC_ILi512EEEEEENSB_IJSE_SY_EEENSB_IJSY_NSC_ILi4096EEEEEEEEEEEEEvEENS15_INSA_23SM90_TMA_LOAD_MULTICASTENS17_IS19_S1B_NSW_INSB_IJNSB_IJSI_SD_EEES1D_S1G_EEENSB_IJNSB_IJSE_S1L_EEES1J_NSB_IJSY_NSC_ILi8192EEEEEEEEEEEEEvEEEENS_8epilogue10collective6detail29Sm90TmaWarpSpecializedAdapterINS23_15DefaultEpilogueISM_NSB_IJNSB_IJllllEEESE_SY_EEES28_NS22_6thread17LinearCombinationISM_Li1EffLNS29_9ScaleType4KindE0ELNS_15FloatRoundStyleE2ESM_EENS_4gemm15EpilogueDefaultEEEEEvvEEEEvNT_6ParamsE)
        /*0014*/ 	.word	0x00000000


	//----- nvinfo : EIATTR_MIN_STACK_SIZE
	.align		4
.L_14:
        /*0018*/ 	.byte	0x04, 0x12
        /*001a*/ 	.short	(.L_16 - .L_15)
	.align		4
.L_15:
        /*001c*/ 	.word	index@(_ZN7cutlass13device_kernelINS_4conv6kernel13ConvUniversalINS1_16ConvProblemShapeILNS1_8OperatorE1ELi3EEENS1_10collective14CollectiveConvINS1_46MainloopSm90TmaGmmaWarpSpecializedImplicitGemmILS5_1ELi9ELi3EN4cute5tupleIJNSA_1CILi2EEENSC_ILi1EEESE_EEENS1_36KernelImplicitTmaWarpSpecializedSm90ELi1EEENSB_IJNSC_ILi64EEENSC_ILi128EEENSB_IJSI_EEEEEENS_6half_tESM_NSA_8TiledMMAINSA_8MMA_AtomIJNSA_4SM904GMMA26MMA_64x128x16_F32F16F16_SSILNSQ_5MajorE0ELSS_1ELNSQ_7ScaleInE1ELST_1EEEEEENSA_6LayoutINSB_IJSE_SE_SE_EEENSB_IJNSC_ILi0EEESY_SY_EEEEENSB_IJNSA_10UnderscoreES11_S11_EEEEENS7_6detail26Sm90ImplicitGemmTileTraitsINSA_20SM90_TMA_LOAD_IM2COLENSA_14ComposedLayoutINSA_7SwizzleILi3ELi4ELi3EEENSA_18smem_ptr_flag_bitsILi16EEENSW_INSB_IJNSB_IJNSC_ILi8EEES1C_EEENSB_IJSI_SE_EEENSB_IJSE_NSC_ILi9EEEEEEEEENSB_IJNSB_IJSI_NSC_ILi512EEEEEENSB_IJSE_SY_EEENSB_IJSY_NSC_ILi4096EEEEEEEEEEEEEvEENS15_INSA_23SM90_TMA_LOAD_MULTICASTENS17_IS19_S1B_NSW_INSB_IJNSB_IJSI_SD_EEES1D_S1G_EEENSB_IJNSB_IJSE_S1L_EEES1J_NSB_IJSY_NSC_ILi8192EEEEEEEEEEEEEvEEEENS_8epilogue10collective6detail29Sm90TmaWarpSpecializedAdapterINS23_15DefaultEpilogueISM_NSB_IJNSB_IJllllEEESE_SY_EEES28_NS22_6thread17LinearCombinationISM_Li1EffLNS29_9ScaleType4KindE0ELNS_15FloatRoundStyleE2ESM_EENS_4gemm15EpilogueDefaultEEEEEvvEEEEvNT_6ParamsE)
        /*0020*/ 	.word	0x00000000
.L_16:


//--------------------- .nv.compat                --------------------------
	.section	.nv.compat,"",@"SHT_CUDA_COMPAT_INFO"
	.align	4
        /*0000*/ 	.byte	0x02, 0x09, 0x01, 0x00, 0x02, 0x02, 0x04, 0x00, 0x02, 0x05, 0x05, 0x00, 0x03, 0x07, 0x01, 0x01
        /*0010*/ 	.byte	0x02, 0x03, 0x01, 0x00, 0x02, 0x06, 0x01, 0x00, 0x04, 0x0b, 0x08, 0x00, 0x00, 0x00, 0x00, 0x00
        /*0020*/ 	.byte	0x00, 0x00, 0x00, 0x00


//--------------------- .nv.info._ZN7cutlass13device_kernelINS_4conv6kernel13ConvUniversalINS1_16ConvProblemShapeILNS1_8OperatorE1ELi3EEENS1_10collective14CollectiveConvINS1_46MainloopSm90TmaGmmaWarpSpecializedImplicitGemmILS5_1ELi9ELi3EN4cute5tupleIJNSA_1CILi2EEENSC_ILi1EEESE_EEENS1_36KernelImplicitTmaWarpSpecializedSm90ELi1EEENSB_IJNSC_ILi64EEENSC_ILi128EEENSB_IJSI_EEEEEENS_6half_tESM_NSA_8TiledMMAINSA_8MMA_AtomIJNSA_4SM904GMMA26MMA_64x128x16_F32F16F16_SSILNSQ_5MajorE0ELSS_1ELNSQ_7ScaleInE1ELST_1EEEEEENSA_6LayoutINSB_IJSE_SE_SE_EEENSB_IJNSC_ILi0EEESY_SY_EEEEENSB_IJNSA_10UnderscoreES11_S11_EEEEENS7_6detail26Sm90ImplicitGemmTileTraitsINSA_20SM90_TMA_LOAD_IM2COLENSA_14ComposedLayoutINSA_7SwizzleILi3ELi4ELi3EEENSA_18smem_ptr_flag_bitsILi16EEENSW_INSB_IJNSB_IJNSC_ILi8EEES1C_EEENSB_IJSI_SE_EEENSB_IJSE_NSC_ILi9EEEEEEEEENSB_IJNSB_IJSI_NSC_ILi512EEEEEENSB_IJSE_SY_EEENSB_IJSY_NSC_ILi4096EEEEEEEEEEEEEvEENS15_INSA_23SM90_TMA_LOAD_MULTICASTENS17_IS19_S1B_NSW_INSB_IJNSB_IJSI_SD_EEES1D_S1G_EEENSB_IJNSB_IJSE_S1L_EEES1J_NSB_IJSY_NSC_ILi8192EEEEEEEEEEEEEvEEEENS_8epilogue10collective6detail29Sm90TmaWarpSpecializedAdapterINS23_15DefaultEpilogueISM_NSB_IJNSB_IJllllEEESE_SY_EEES28_NS22_6thread17LinearCombinationISM_Li1EffLNS29_9ScaleType4KindE0ELNS_15FloatRoundStyleE2ESM_EENS_4gemm15EpilogueDefaultEEEEEvvEEEEvNT_6ParamsE --------------------------
	.section	.nv.info._ZN7cutlass13device_kernelINS_4conv6kernel13ConvUniversalINS1_16ConvProblemShapeILNS1_8OperatorE1ELi3EEENS1_10collective14CollectiveConvINS1_46MainloopSm90TmaGmmaWarpSpecializedImplicitGemmILS5_1ELi9ELi3EN4cute5tupleIJNSA_1CILi2EEENSC_ILi1EEESE_EEENS1_36KernelImplicitTmaWarpSpecializedSm90ELi1EEENSB_IJNSC_ILi64EEENSC_ILi128EEENSB_IJSI_EEEEEENS_6half_tESM_NSA_8TiledMMAINSA_8MMA_AtomIJNSA_4SM904GMMA26MMA_64x128x16_F32F16F16_SSILNSQ_5MajorE0ELSS_1ELNSQ_7ScaleInE1ELST_1EEEEEENSA_6LayoutINSB_IJSE_SE_SE_EEENSB_IJNSC_ILi0EEESY_SY_EEEEENSB_IJNSA_10UnderscoreES11_S11_EEEEENS7_6detail26Sm90ImplicitGemmTileTraitsINSA_20SM90_TMA_LOAD_IM2COLENSA_14ComposedLayoutINSA_7SwizzleILi3ELi4ELi3EEENSA_18smem_ptr_flag_bitsILi16EEENSW_INSB_IJNSB_IJNSC_ILi8EEES1C_EEENSB_IJSI_SE_EEENSB_IJSE_NSC_ILi9EEEEEEEEENSB_IJNSB_IJSI_NSC_ILi512EEEEEENSB_IJSE_SY_EEENSB_IJSY_NSC_ILi4096EEEEEEEEEEEEEvEENS15_INSA_23SM90_TMA_LOAD_MULTICASTENS17_IS19_S1B_NSW_INSB_IJNSB_IJSI_SD_EEES1D_S1G_EEENSB_IJNSB_IJSE_S1L_EEES1J_NSB_IJSY_NSC_ILi8192EEEEEEEEEEEEEvEEEENS_8epilogue10collective6detail29Sm90TmaWarpSpecializedAdapterINS23_15DefaultEpilogueISM_NSB_IJNSB_IJllllEEESE_SY_EEES28_NS22_6thread17LinearCombinationISM_Li1EffLNS29_9ScaleType4KindE0ELNS_15FloatRoundStyleE2ESM_EENS_4gemm15EpilogueDefaultEEEEEvvEEEEvNT_6ParamsE,"",@"SHT_CUDA_INFO"
	.sectionflags	@""
	.align	4


	//----- nvinfo : EIATTR_CUDA_API_VERSION
	.align		4
        /*0000*/ 	.byte	0x04, 0x37
        /*0002*/ 	.short	(.L_18 - .L_17)
.L_17:
        /*0004*/ 	.word	0x00000082


	//----- nvinfo : EIATTR_KPARAM_INFO
	.align		4
.L_18:
        /*0008*/ 	.byte	0x04, 0x17
        /*000a*/ 	.short	(.L_20 - .L_19)
.L_19:
        /*000c*/ 	.word	0x00000000
        /*0010*/ 	.short	0x0000
        /*0012*/ 	.short	0x0070
        /*0014*/ 	.byte	0x00, 0xf0, 0x01, 0x10


	//----- nvinfo : EIATTR_SPARSE_MMA_MASK
	.align		4
.L_20:
        /*0018*/ 	.byte	0x03, 0x50
        /*001a*/ 	.short	0x0000


	//----- nvinfo : EIATTR_MAXREG_COUNT
	.align		4
        /*001c*/ 	.byte	0x03, 0x1b
        /*001e*/ 	.short	0x00ff


	//----- nvinfo : EIATTR_NUM_BARRIERS
	.align		4
        /*0020*/ 	.byte	0x02, 0x4c
        /*0022*/ 	.byte	0x01
	.zero		1


	//----- nvinfo : EIATTR_MERCURY_ISA_VERSION
	.align		4
        /*0024*/ 	.byte	0x03, 0x5f
        /*0026*/ 	.short	0x0101


	//----- nvinfo : EIATTR_COOP_GROUP_MASK_REGIDS
	.align		4
        /*0028*/ 	.byte	0x04, 0x29
        /*002a*/ 	.short	(.L_22 - .L_21)


	//   ....[0]....
.L_21:
        /*002c*/ 	.word	0xffffffff


	//   ....[1]....
        /*0030*/ 	.word	0xffffffff


	//   ....[2]....
        /*0034*/ 	.word	0xffffffff


	//   ....[3]....
        /*0038*/ 	.word	0xffffffff


	//----- nvinfo : EIATTR_COOP_GROUP_INSTR_OFFSETS
	.align		4
.L_22:
        /*003c*/ 	.byte	0x04, 0x28
        /*003e*/ 	.short	(.L_24 - .L_23)


	//   ....[0]....
.L_23:
        /*0040*/ 	.word	0x00000070


	//   ....[1]....
        /*0044*/ 	.word	0x00000080


	//   ....[2]....
        /*0048*/ 	.word	0x00000140


	//   ....[3]....
        /*004c*/ 	.word	0x00000770


	//----- nvinfo : EIATTR_MBARRIER_INSTR_OFFSETS
	.align		4
.L_24:
        /*0050*/ 	.byte	0x04, 0x39
        /*0052*/ 	.short	(.L_26 - .L_25)


	//   ....[0]....
.L_25:
        /*0054*/ 	.word	0x00000310
        /*0058*/ 	.word	0x000000ff
        /*005c*/ 	.word	0x00036000
        /*0060*/ 	.short	0x0100
        /*0062*/ 	.byte	0x08
	.zero		1


	//   ....[1]....
        /*0064*/ 	.word	0x00000320
        /*0068*/ 	.word	0x000000ff
        /*006c*/ 	.word	0x00036048
        /*0070*/ 	.short	0x0100
        /*0072*/ 	.byte	0x08
	.zero		1


	//   ....[2]....
        /*0074*/ 	.word	0x00000330
        /*0078*/ 	.word	0x000000ff
        /*007c*/ 	.word	0x00036008
        /*0080*/ 	.short	0x0100
        /*0082*/ 	.byte	0x08
	.zero		1


	//   ....[3]....
        /*0084*/ 	.word	0x00000340
        /*0088*/ 	.word	0x000000ff
        /*008c*/ 	.word	0x00036050
        /*0090*/ 	.short	0x0100
        /*0092*/ 	.byte	0x08
	.zero		1


	//   ....[4]....
        /*0094*/ 	.word	0x00000350
        /*0098*/ 	.word	0x000000ff
        /*009c*/ 	.word	0x00036010
        /*00a0*/ 	.short	0x0100
        /*00a2*/ 	.byte	0x08
	.zero		1


	//   ....[5]....
        /*00a4*/ 	.word	0x00000360
        /*00a8*/ 	.word	0x000000ff
        /*00ac*/ 	.word	0x00036058
        /*00b0*/ 	.short	0x0100
        /*00b2*/ 	.byte	0x08
	.zero		1


	//   ....[6]....
        /*00b4*/ 	.word	0x00000370
        /*00b8*/ 	.word	0x000000ff
        /*00bc*/ 	.word	0x00036018
        /*00c0*/ 	.short	0x0100
        /*00c2*/ 	.byte	0x08
	.zero		1


	//   ....[7]....
        /*00c4*/ 	.word	0x00000380
        /*00c8*/ 	.word	0x000000ff
        /*00cc*/ 	.word	0x00036060
        /*00d0*/ 	.short	0x0100
        /*00d2*/ 	.byte	0x08
	.zero		1


	//   ....[8]....
        /*00d4*/ 	.word	0x00000390
        /*00d8*/ 	.word	0x000000ff
        /*00dc*/ 	.word	0x00036020
        /*00e0*/ 	.short	0x0100
        /*00e2*/ 	.byte	0x08
	.zero		1


	//   ....[9]....
        /*00e4*/ 	.word	0x000003a0
        /*00e8*/ 	.word	0x000000ff
        /*00ec*/ 	.word	0x00036068
        /*00f0*/ 	.short	0x0100
        /*00f2*/ 	.byte	0x08
	.zero		1


	//   ....[10]....
        /*00f4*/ 	.word	0x000003b0
        /*00f8*/ 	.word	0x000000ff
        /*00fc*/ 	.word	0x00036028
        /*0100*/ 	.short	0x0100
        /*0102*/ 	.byte	0x08
	.zero		1


	//   ....[11]....
        /*0104*/ 	.word	0x000003c0
        /*0108*/ 	.word	0x000000ff
        /*010c*/ 	.word	0x00036070
        /*0110*/ 	.short	0x0100
        /*0112*/ 	.byte	0x08
	.zero		1


	//   ....[12]....
        /*0114*/ 	.word	0x000003d0
        /*0118*/ 	.word	0x000000ff
        /*011c*/ 	.word	0x00036030
        /*0120*/ 	.short	0x0100
        /*0122*/ 	.byte	0x08
	.zero		1


	//   ....[13]....
        /*0124*/ 	.word	0x000003e0
        /*0128*/ 	.word	0x000000ff
        /*012c*/ 	.word	0x00036078
        /*0130*/ 	.short	0x0100
        /*0132*/ 	.byte	0x08
	.zero		1


	//   ....[14]....
        /*0134*/ 	.word	0x000003f0
        /*0138*/ 	.word	0x000000ff
        /*013c*/ 	.word	0x00036038
        /*0140*/ 	.short	0x0100
        /*0142*/ 	.byte	0x08
	.zero		1


	//   ....[15]....
        /*0144*/ 	.word	0x00000400
        /*0148*/ 	.word	0x000000ff
        /*014c*/ 	.word	0x00036080
        /*0150*/ 	.short	0x0100
        /*0152*/ 	.byte	0x08
	.zero		1


	//   ....[16]....
        /*0154*/ 	.word	0x00000410
        /*0158*/ 	.word	0x000000ff
        /*015c*/ 	.word	0x00036040
        /*0160*/ 	.short	0x0100
        /*0162*/ 	.byte	0x08
	.zero		1


	//   ....[17]....
        /*0164*/ 	.word	0x00000420
        /*0168*/ 	.word	0x000000ff
        /*016c*/ 	.word	0x00036088
        /*0170*/ 	.short	0x0100
        /*0172*/ 	.byte	0x08
	.zero		1


	//   ....[18]....
        /*0174*/ 	.word	0x00000de0
        /*0178*/ 	.word	0x00000008
        /*017c*/ 	.word	0x00036000
        /*0180*/ 	.short	0x010a
        /*0182*/ 	.byte	0x3f
	.zero		1


	//   ....[19]....
        /*0184*/ 	.word	0x00001180
        /*0188*/ 	.word	0x0000000b
        /*018c*/ 	.word	0x00036000
        /*0190*/ 	.short	0x010a
        /*0192*/ 	.byte	0x3f
	.zero		1


	//   ....[20]....
        /*0194*/ 	.word	0x000013a0
        /*0198*/ 	.word	0x0000000a
        /*019c*/ 	.word	0x00000000
        /*01a0*/ 	.short	0x0101
        /*01a2*/ 	.byte	0x3f
	.zero		1


	//   ....[21]....
        /*01a4*/ 	.word	0x000015e0
        /*01a8*/ 	.word	0x00000004
        /*01ac*/ 	.word	0x00000000
        /*01b0*/ 	.short	0x0101
        /*01b2*/ 	.byte	0x3f
	.zero		1


	//   ....[22]....
        /*01b4*/ 	.word	0x00006140
        /*01b8*/ 	.word	0x0000000f
        /*01bc*/ 	.word	0x00036048
        /*01c0*/ 	.short	0x010a
        /*01c2*/ 	.byte	0x3f
	.zero		1


	//   ....[23]....
        /*01c4*/ 	.word	0x000069e0
        /*01c8*/ 	.word	0x00000002
        /*01cc*/ 	.word	0x00000000
        /*01d0*/ 	.short	0x010a
        /*01d2*/ 	.byte	0x3f
	.zero		1


	//   ....[24]....
        /*01d4*/ 	.word	0x00006a90
        /*01d8*/ 	.word	0x00000000
        /*01dc*/ 	.word	0x00000000
        /*01e0*/ 	.short	0x010a
        /*01e2*/ 	.byte	0x3f
	.zero		1


	//   ....[25]....
        /*01e4*/ 	.word	0x00006b40
        /*01e8*/ 	.word	0x00000000
        /*01ec*/ 	.word	0x00000000
        /*01f0*/ 	.short	0x010a
        /*01f2*/ 	.byte	0x3f
	.zero		1


	//   ....[26]....
        /*01f4*/ 	.word	0x00006bf0
        /*01f8*/ 	.word	0x00000000
        /*01fc*/ 	.word	0x00000000
        /*0200*/ 	.short	0x010a
        /*0202*/ 	.byte	0x3f
	.zero		1


	//   ....[27]....
        /*0204*/ 	.word	0x00006ca0
        /*0208*/ 	.word	0x00000000
        /*020c*/ 	.word	0x00000000
        /*0210*/ 	.short	0x010a
        /*0212*/ 	.byte	0x3f
	.zero		1


	//   ....[28]....
        /*0214*/ 	.word	0x00006d50
        /*0218*/ 	.word	0x00000000
        /*021c*/ 	.word	0x00000000
        /*0220*/ 	.short	0x010a
        /*0222*/ 	.byte	0x3f
	.zero		1


	//   ....[29]....
        /*0224*/ 	.word	0x00006e00
        /*0228*/ 	.word	0x00000000
        /*022c*/ 	.word	0x00000000
        /*0230*/ 	.short	0x010a
        /*0232*/ 	.byte	0x3f
	.zero		1


	//   ....[30]....
        /*0234*/ 	.word	0x00006eb0
        /*0238*/ 	.word	0x00000000
        /*023c*/ 	.word	0x00000000
        /*0240*/ 	.short	0x010a
        /*0242*/ 	.byte	0x3f
	.zero		1


	//   ....[31]....
        /*0244*/ 	.word	0x00006f60
        /*0248*/ 	.word	0x00000006
        /*024c*/ 	.word	0x00000000
        /*0250*/ 	.short	0x010a
        /*0252*/ 	.byte	0x3f
	.zero		1


	//----- nvinfo : EIATTR_NUM_MBARRIERS
	.align		4
.L_26:
        /*0254*/ 	.byte	0x03, 0x38
        /*0256*/ 	.short	0x0012


	//----- nvinfo : EIATTR_EXIT_INSTR_OFFSETS
	.align		4
        /*0258*/ 	.byte	0x04, 0x1c
        /*025a*/ 	.short	(.L_28 - .L_27)


	//   ....[0]....
.L_27:
        /*025c*/ 	.word	0x00000b10


	//   ....[1]....
        /*0260*/ 	.word	0x00001740


	//   ....[2]....
        /*0264*/ 	.word	0x00004880


	//   ....[3]....
        /*0268*/ 	.word	0x000048b0


	//   ....[4]....
        /*026c*/ 	.word	0x00005f20


	//   ....[5]....
        /*0270*/ 	.word	0x00005f50


	//   ....[6]....
        /*0274*/ 	.word	0x00005f70


	//   ....[7]....
        /*0278*/ 	.word	0x000068d0


	//   ....[8]....
        /*027c*/ 	.word	0x00006f90


	//----- nvinfo : EIATTR_MAX_THREADS
	.align		4
.L_28:
        /*0280*/ 	.byte	0x04, 0x05
        /*0282*/ 	.short	(.L_30 - .L_29)
.L_29:
        /*0284*/ 	.word	0x00000100
        /*0288*/ 	.word	0x00000001
        /*028c*/ 	.word	0x00000001


	//----- nvinfo : EIATTR_CRS_STACK_SIZE
	.align		4
.L_30:
        /*0290*/ 	.byte	0x04, 0x1e
        /*0292*/ 	.short	(.L_32 - .L_31)
.L_31:
        /*0294*/ 	.word	0x00000000


	//----- nvinfo : EIATTR_CBANK_PARAM_SIZE
	.align		4
.L_32:
        /*0298*/ 	.byte	0x03, 0x19
        /*029a*/ 	.short	0x0470


	//----- nvinfo : EIATTR_PARAM_CBANK
	.align		4
        /*029c*/ 	.byte	0x04, 0x0a
        /*029e*/ 	.short	(.L_34 - .L_33)
	.align		4
.L_33:
        /*02a0*/ 	.word	index@(.nv.constant0._ZN7cutlass13device_kernelINS_4conv6kernel13ConvUniversalINS1_16ConvProblemShapeILNS1_8OperatorE1ELi3EEENS1_10collective14CollectiveConvINS1_46MainloopSm90TmaGmmaWarpSpecializedImplicitGemmILS5_1ELi9ELi3EN4cute5tupleIJNSA_1CILi2EEENSC_ILi1EEESE_EEENS1_36KernelImplicitTmaWarpSpecializedSm90ELi1EEENSB_IJNSC_ILi64EEENSC_ILi128EEENSB_IJSI_EEEEEENS_6half_tESM_NSA_8TiledMMAINSA_8MMA_AtomIJNSA_4SM904GMMA26MMA_64x128x16_F32F16F16_SSILNSQ_5MajorE0ELSS_1ELNSQ_7ScaleInE1ELST_1EEEEEENSA_6LayoutINSB_IJSE_SE_SE_EEENSB_IJNSC_ILi0EEESY_SY_EEEEENSB_IJNSA_10UnderscoreES11_S11_EEEEENS7_6detail26Sm90ImplicitGemmTileTraitsINSA_20SM90_TMA_LOAD_IM2COLENSA_14ComposedLayoutINSA_7SwizzleILi3ELi4ELi3EEENSA_18smem_ptr_flag_bitsILi16EEENSW_INSB_IJNSB_IJNSC_ILi8EEES1C_EEENSB_IJSI_SE_EEENSB_IJSE_NSC_ILi9EEEEEEEEENSB_IJNSB_IJSI_NSC_ILi512EEEEEENSB_IJSE_SY_EEENSB_IJSY_NSC_ILi4096EEEEEEEEEEEEEvEENS15_INSA_23SM90_TMA_LOAD_MULTICASTENS17_IS19_S1B_NSW_INSB_IJNSB_IJSI_SD_EEES1D_S1G_EEENSB_IJNSB_IJSE_S1L_EEES1J_NSB_IJSY_NSC_ILi8192EEEEEEEEEEEEEvEEEENS_8epilogue10collective6detail29Sm90TmaWarpSpecializedAdapterINS23_15DefaultEpilogueISM_NSB_IJNSB_IJllllEEESE_SY_EEES28_NS22_6thread17LinearCombinationISM_Li1EffLNS29_9ScaleType4KindE0ELNS_15FloatRoundStyleE2ESM_EENS_4gemm15EpilogueDefaultEEEEEvvEEEEvNT_6ParamsE)
        /*02a4*/ 	.short	0x0210
        /*02a6*/ 	.short	0x0470


	//----- nvinfo : EIATTR_SW_WAR
	.align		4
.L_34:
        /*02a8*/ 	.byte	0x04, 0x36
        /*02aa*/ 	.short	(.L_36 - .L_35)
.L_35:
        /*02ac*/ 	.word	0x00000008
.L_36:


//--------------------- .nv.callgraph             --------------------------
	.section	.nv.callgraph,"",@"SHT_CUDA_CALLGRAPH"
	.align	4
	.sectionentsize	8
	.align		4
        /*0000*/ 	.word	0x00000000
	.align		4
        /*0004*/ 	.word	0xffffffff
	.align		4
        /*0008*/ 	.word	0x00000000
	.align		4
        /*000c*/ 	.word	0xfffffffe
	.align		4
        /*0010*/ 	.word	0x00000000
	.align		4
        /*0014*/ 	.word	0xfffffffd
	.align		4
        /*0018*/ 	.word	0x00000000
	.align		4
        /*001c*/ 	.word	0xfffffffc


//--------------------- .nv.constant4             --------------------------
	.section	.nv.constant4,"a",@progbits
	.align	8
	.align		8
.nv.constant4:
        /*0000*/ 	.dword	_ZN39_INTERNAL_51df4639_4_k_cu_abe5761a_37824cuda3std3__45__cpo5beginE
	.align		8
        /*0008*/ 	.dword	_ZN39_INTERNAL_51df4639_4_k_cu_abe5761a_37824cuda3std3__45__cpo3endE
	.align		8
        /*0010*/ 	.dword	_ZN39_INTERNAL_51df4639_4_k_cu_abe5761a_37824cuda3std3__45__cpo6cbeginE
	.align		8
        /*0018*/ 	.dword	_ZN39_INTERNAL_51df4639_4_k_cu_abe5761a_37824cuda3std3__45__cpo4cendE
	.align		8
        /*0020*/ 	.dword	_ZN39_INTERNAL_51df4639_4_k_cu_abe5761a_37824cuda3std3__441_GLOBAL__N__51df4639_4_k_cu_abe5761a_37826ignoreE
	.align		8
        /*0028*/ 	.dword	_ZN39_INTERNAL_51df4639_4_k_cu_abe5761a_37824cuda3std3__419piecewise_constructE
	.align		8
        /*0030*/ 	.dword	_ZN39_INTERNAL_51df4639_4_k_cu_abe5761a_37824cuda3std3__48in_placeE
	.align		8
        /*0038*/ 	.dword	_ZN39_INTERNAL_51df4639_4_k_cu_abe5761a_37824cuda3std6ranges3__45__cpo4swapE
	.align		8
        /*0040*/ 	.dword	_ZN39_INTERNAL_51df4639_4_k_cu_abe5761a_37824cuda3std6ranges3__45__cpo9iter_moveE
	.align		8
        /*0048*/ 	.dword	_ZN39_INTERNAL_51df4639_4_k_cu_abe5761a_37824cute7productE
	.align		8
        /*0050*/ 	.dword	_ZN39_INTERNAL_51df4639_4_k_cu_abe5761a_37824cute1_E


//--------------------- .text._ZN7cutlass13device_kernelINS_4conv6kernel13ConvUniversalINS1_16ConvProblemShapeILNS1_8OperatorE1ELi3EEENS1_10collective14CollectiveConvINS1_46MainloopSm90TmaGmmaWarpSpecializedImplicitGemmILS5_1ELi9ELi3EN4cute5tupleIJNSA_1CILi2EEENSC_ILi1EEESE_EEENS1_36KernelImplicitTmaWarpSpecializedSm90ELi1EEENSB_IJNSC_ILi64EEENSC_ILi128EEENSB_IJSI_EEEEEENS_6half_tESM_NSA_8TiledMMAINSA_8MMA_AtomIJNSA_4SM904GMMA26MMA_64x128x16_F32F16F16_SSILNSQ_5MajorE0ELSS_1ELNSQ_7ScaleInE1ELST_1EEEEEENSA_6LayoutINSB_IJSE_SE_SE_EEENSB_IJNSC_ILi0EEESY_SY_EEEEENSB_IJNSA_10UnderscoreES11_S11_EEEEENS7_6detail26Sm90ImplicitGemmTileTraitsINSA_20SM90_TMA_LOAD_IM2COLENSA_14ComposedLayoutINSA_7SwizzleILi3ELi4ELi3EEENSA_18smem_ptr_flag_bitsILi16EEENSW_INSB_IJNSB_IJNSC_ILi8EEES1C_EEENSB_IJSI_SE_EEENSB_IJSE_NSC_ILi9EEEEEEEEENSB_IJNSB_IJSI_NSC_ILi512EEEEEENSB_IJSE_SY_EEENSB_IJSY_NSC_ILi4096EEEEEEEEEEEEEvEENS15_INSA_23SM90_TMA_LOAD_MULTICASTENS17_IS19_S1B_NSW_INSB_IJNSB_IJSI_SD_EEES1D_S1G_EEENSB_IJNSB_IJSE_S1L_EEES1J_NSB_IJSY_NSC_ILi8192EEEEEEEEEEEEEvEEEENS_8epilogue10collective6detail29Sm90TmaWarpSpecializedAdapterINS23_15DefaultEpilogueISM_NSB_IJNSB_IJllllEEESE_SY_EEES28_NS22_6thread17LinearCombinationISM_Li1EffLNS29_9ScaleType4KindE0ELNS_15FloatRoundStyleE2ESM_EENS_4gemm15EpilogueDefaultEEEEEvvEEEEvNT_6ParamsE --------------------------
	.section	.text._ZN7cutlass13device_kernelINS_4conv6kernel13ConvUniversalINS1_16ConvProblemShapeILNS1_8OperatorE1ELi3EEENS1_10collective14CollectiveConvINS1_46MainloopSm90TmaGmmaWarpSpecializedImplicitGemmILS5_1ELi9ELi3EN4cute5tupleIJNSA_1CILi2EEENSC_ILi1EEESE_EEENS1_36KernelImplicitTmaWarpSpecializedSm90ELi1EEENSB_IJNSC_ILi64EEENSC_ILi128EEENSB_IJSI_EEEEEENS_6half_tESM_NSA_8TiledMMAINSA_8MMA_AtomIJNSA_4SM904GMMA26MMA_64x128x16_F32F16F16_SSILNSQ_5MajorE0ELSS_1ELNSQ_7ScaleInE1ELST_1EEEEEENSA_6LayoutINSB_IJSE_SE_SE_EEENSB_IJNSC_ILi0EEESY_SY_EEEEENSB_IJNSA_10UnderscoreES11_S11_EEEEENS7_6detail26Sm90ImplicitGemmTileTraitsINSA_20SM90_TMA_LOAD_IM2COLENSA_14ComposedLayoutINSA_7SwizzleILi3ELi4ELi3EEENSA_18smem_ptr_flag_bitsILi16EEENSW_INSB_IJNSB_IJNSC_ILi8EEES1C_EEENSB_IJSI_SE_EEENSB_IJSE_NSC_ILi9EEEEEEEEENSB_IJNSB_IJSI_NSC_ILi512EEEEEENSB_IJSE_SY_EEENSB_IJSY_NSC_ILi4096EEEEEEEEEEEEEvEENS15_INSA_23SM90_TMA_LOAD_MULTICASTENS17_IS19_S1B_NSW_INSB_IJNSB_IJSI_SD_EEES1D_S1G_EEENSB_IJNSB_IJSE_S1L_EEES1J_NSB_IJSY_NSC_ILi8192EEEEEEEEEEEEEvEEEENS_8epilogue10collective6detail29Sm90TmaWarpSpecializedAdapterINS23_15DefaultEpilogueISM_NSB_IJNSB_IJllllEEESE_SY_EEES28_NS22_6thread17LinearCombinationISM_Li1EffLNS29_9ScaleType4KindE0ELNS_15FloatRoundStyleE2ESM_EENS_4gemm15EpilogueDefaultEEEEEvvEEEEvNT_6ParamsE,"ax",@progbits
	.align	128
.text._ZN7cutlass13device_kernelINS_4conv6kernel13ConvUniversalINS1_16ConvProblemShapeILNS1_8OperatorE1ELi3EEENS1_10collective14CollectiveConvINS1_46MainloopSm90TmaGmmaWarpSpecializedImplicitGemmILS5_1ELi9ELi3EN4cute5tupleIJNSA_1CILi2EEENSC_ILi1EEESE_EEENS1_36KernelImplicitTmaWarpSpecializedSm90ELi1EEENSB_IJNSC_ILi64EEENSC_ILi128EEENSB_IJSI_EEEEEENS_6half_tESM_NSA_8TiledMMAINSA_8MMA_AtomIJNSA_4SM904GMMA26MMA_64x128x16_F32F16F16_SSILNSQ_5MajorE0ELSS_1ELNSQ_7ScaleInE1ELST_1EEEEEENSA_6LayoutINSB_IJSE_SE_SE_EEENSB_IJNSC_ILi0EEESY_SY_EEEEENSB_IJNSA_10UnderscoreES11_S11_EEEEENS7_6detail26Sm90ImplicitGemmTileTraitsINSA_20SM90_TMA_LOAD_IM2COLENSA_14ComposedLayoutINSA_7SwizzleILi3ELi4ELi3EEENSA_18smem_ptr_flag_bitsILi16EEENSW_INSB_IJNSB_IJNSC_ILi8EEES1C_EEENSB_IJSI_SE_EEENSB_IJSE_NSC_ILi9EEEEEEEEENSB_IJNSB_IJSI_NSC_ILi512EEEEEENSB_IJSE_SY_EEENSB_IJSY_NSC_ILi4096EEEEEEEEEEEEEvEENS15_INSA_23SM90_TMA_LOAD_MULTICASTENS17_IS19_S1B_NSW_INSB_IJNSB_IJSI_SD_EEES1D_S1G_EEENSB_IJNSB_IJSE_S1L_EEES1J_NSB_IJSY_NSC_ILi8192EEEEEEEEEEEEEvEEEENS_8epilogue10collective6detail29Sm90TmaWarpSpecializedAdapterINS23_15DefaultEpilogueISM_NSB_IJNSB_IJllllEEESE_SY_EEES28_NS22_6thread17LinearCombinationISM_Li1EffLNS29_9ScaleType4KindE0ELNS_15FloatRoundStyleE2ESM_EENS_4gemm15EpilogueDefaultEEEEEvvEEEEvNT_6ParamsE:
        .type           _ZN7cutlass13device_kernelINS_4conv6kernel13ConvUniversalINS1_16ConvProblemShapeILNS1_8OperatorE1ELi3EEENS1_10collective14CollectiveConvINS1_46MainloopSm90TmaGmmaWarpSpecializedImplicitGemmILS5_1ELi9ELi3EN4cute5tupleIJNSA_1CILi2EEENSC_ILi1EEESE_EEENS1_36KernelImplicitTmaWarpSpecializedSm90ELi1EEENSB_IJNSC_ILi64EEENSC_ILi128EEENSB_IJSI_EEEEEENS_6half_tESM_NSA_8TiledMMAINSA_8MMA_AtomIJNSA_4SM904GMMA26MMA_64x128x16_F32F16F16_SSILNSQ_5MajorE0ELSS_1ELNSQ_7ScaleInE1ELST_1EEEEEENSA_6LayoutINSB_IJSE_SE_SE_EEENSB_IJNSC_ILi0EEESY_SY_EEEEENSB_IJNSA_10UnderscoreES11_S11_EEEEENS7_6detail26Sm90ImplicitGemmTileTraitsINSA_20SM90_TMA_LOAD_IM2COLENSA_14ComposedLayoutINSA_7SwizzleILi3ELi4ELi3EEENSA_18smem_ptr_flag_bitsILi16EEENSW_INSB_IJNSB_IJNSC_ILi8EEES1C_EEENSB_IJSI_SE_EEENSB_IJSE_NSC_ILi9EEEEEEEEENSB_IJNSB_IJSI_NSC_ILi512EEEEEENSB_IJSE_SY_EEENSB_IJSY_NSC_ILi4096EEEEEEEEEEEEEvEENS15_INSA_23SM90_TMA_LOAD_MULTICASTENS17_IS19_S1B_NSW_INSB_IJNSB_IJSI_SD_EEES1D_S1G_EEENSB_IJNSB_IJSE_S1L_EEES1J_NSB_IJSY_NSC_ILi8192EEEEEEEEEEEEEvEEEENS_8epilogue10collective6detail29Sm90TmaWarpSpecializedAdapterINS23_15DefaultEpilogueISM_NSB_IJNSB_IJllllEEESE_SY_EEES28_NS22_6thread17LinearCombinationISM_Li1EffLNS29_9ScaleType4KindE0ELNS_15FloatRoundStyleE2ESM_EENS_4gemm15EpilogueDefaultEEEEEvvEEEEvNT_6ParamsE,@function
        .size           _ZN7cutlass13device_kernelINS_4conv6kernel13ConvUniversalINS1_16ConvProblemShapeILNS1_8OperatorE1ELi3EEENS1_10collective14CollectiveConvINS1_46MainloopSm90TmaGmmaWarpSpecializedImplicitGemmILS5_1ELi9ELi3EN4cute5tupleIJNSA_1CILi2EEENSC_ILi1EEESE_EEENS1_36KernelImplicitTmaWarpSpecializedSm90ELi1EEENSB_IJNSC_ILi64EEENSC_ILi128EEENSB_IJSI_EEEEEENS_6half_tESM_NSA_8TiledMMAINSA_8MMA_AtomIJNSA_4SM904GMMA26MMA_64x128x16_F32F16F16_SSILNSQ_5MajorE0ELSS_1ELNSQ_7ScaleInE1ELST_1EEEEEENSA_6LayoutINSB_IJSE_SE_SE_EEENSB_IJNSC_ILi0EEESY_SY_EEEEENSB_IJNSA_10UnderscoreES11_S11_EEEEENS7_6detail26Sm90ImplicitGemmTileTraitsINSA_20SM90_TMA_LOAD_IM2COLENSA_14ComposedLayoutINSA_7SwizzleILi3ELi4ELi3EEENSA_18smem_ptr_flag_bitsILi16EEENSW_INSB_IJNSB_IJNSC_ILi8EEES1C_EEENSB_IJSI_SE_EEENSB_IJSE_NSC_ILi9EEEEEEEEENSB_IJNSB_IJSI_NSC_ILi512EEEEEENSB_IJSE_SY_EEENSB_IJSY_NSC_ILi4096EEEEEEEEEEEEEvEENS15_INSA_23SM90_TMA_LOAD_MULTICASTENS17_IS19_S1B_NSW_INSB_IJNSB_IJSI_SD_EEES1D_S1G_EEENSB_IJNSB_IJSE_S1L_EEES1J_NSB_IJSY_NSC_ILi8192EEEEEEEEEEEEEvEEEENS_8epilogue10collective6detail29Sm90TmaWarpSpecializedAdapterINS23_15DefaultEpilogueISM_NSB_IJNSB_IJllllEEESE_SY_EEES28_NS22_6thread17LinearCombinationISM_Li1EffLNS29_9ScaleType4KindE0ELNS_15FloatRoundStyleE2ESM_EENS_4gemm15EpilogueDefaultEEEEEvvEEEEvNT_6ParamsE,(.L_x_169 - _ZN7cutlass13device_kernelINS_4conv6kernel13ConvUniversalINS1_16ConvProblemShapeILNS1_8OperatorE1ELi3EEENS1_10collective14CollectiveConvINS1_46MainloopSm90TmaGmmaWarpSpecializedImplicitGemmILS5_1ELi9ELi3EN4cute5tupleIJNSA_1CILi2EEENSC_ILi1EEESE_EEENS1_36KernelImplicitTmaWarpSpecializedSm90ELi1EEENSB_IJNSC_ILi64EEENSC_ILi128EEENSB_IJSI_EEEEEENS_6half_tESM_NSA_8TiledMMAINSA_8MMA_AtomIJNSA_4SM904GMMA26MMA_64x128x16_F32F16F16_SSILNSQ_5MajorE0ELSS_1ELNSQ_7ScaleInE1ELST_1EEEEEENSA_6LayoutINSB_IJSE_SE_SE_EEENSB_IJNSC_ILi0EEESY_SY_EEEEENSB_IJNSA_10UnderscoreES11_S11_EEEEENS7_6detail26Sm90ImplicitGemmTileTraitsINSA_20SM90_TMA_LOAD_IM2COLENSA_14ComposedLayoutINSA_7SwizzleILi3ELi4ELi3EEENSA_18smem_ptr_flag_bitsILi16EEENSW_INSB_IJNSB_IJNSC_ILi8EEES1C_EEENSB_IJSI_SE_EEENSB_IJSE_NSC_ILi9EEEEEEEEENSB_IJNSB_IJSI_NSC_ILi512EEEEEENSB_IJSE_SY_EEENSB_IJSY_NSC_ILi4096EEEEEEEEEEEEEvEENS15_INSA_23SM90_TMA_LOAD_MULTICASTENS17_IS19_S1B_NSW_INSB_IJNSB_IJSI_SD_EEES1D_S1G_EEENSB_IJNSB_IJSE_S1L_EEES1J_NSB_IJSY_NSC_ILi8192EEEEEEEEEEEEEvEEEENS_8epilogue10collective6detail29Sm90TmaWarpSpecializedAdapterINS23_15DefaultEpilogueISM_NSB_IJNSB_IJllllEEESE_SY_EEES28_NS22_6thread17LinearCombinationISM_Li1EffLNS29_9ScaleType4KindE0ELNS_15FloatRoundStyleE2ESM_EENS_4gemm15EpilogueDefaultEEEEEvvEEEEvNT_6ParamsE)
        .other          _ZN7cutlass13device_kernelINS_4conv6kernel13ConvUniversalINS1_16ConvProblemShapeILNS1_8OperatorE1ELi3EEENS1_10collective14CollectiveConvINS1_46MainloopSm90TmaGmmaWarpSpecializedImplicitGemmILS5_1ELi9ELi3EN4cute5tupleIJNSA_1CILi2EEENSC_ILi1EEESE_EEENS1_36KernelImplicitTmaWarpSpecializedSm90ELi1EEENSB_IJNSC_ILi64EEENSC_ILi128EEENSB_IJSI_EEEEEENS_6half_tESM_NSA_8TiledMMAINSA_8MMA_AtomIJNSA_4SM904GMMA26MMA_64x128x16_F32F16F16_SSILNSQ_5MajorE0ELSS_1ELNSQ_7ScaleInE1ELST_1EEEEEENSA_6LayoutINSB_IJSE_SE_SE_EEENSB_IJNSC_ILi0EEESY_SY_EEEEENSB_IJNSA_10UnderscoreES11_S11_EEEEENS7_6detail26Sm90ImplicitGemmTileTraitsINSA_20SM90_TMA_LOAD_IM2COLENSA_14ComposedLayoutINSA_7SwizzleILi3ELi4ELi3EEENSA_18smem_ptr_flag_bitsILi16EEENSW_INSB_IJNSB_IJNSC_ILi8EEES1C_EEENSB_IJSI_SE_EEENSB_IJSE_NSC_ILi9EEEEEEEEENSB_IJNSB_IJSI_NSC_ILi512EEEEEENSB_IJSE_SY_EEENSB_IJSY_NSC_ILi4096EEEEEEEEEEEEEvEENS15_INSA_23SM90_TMA_LOAD_MULTICASTENS17_IS19_S1B_NSW_INSB_IJNSB_IJSI_SD_EEES1D_S1G_EEENSB_IJNSB_IJSE_S1L_EEES1J_NSB_IJSY_NSC_ILi8192EEEEEEEEEEEEEvEEEENS_8epilogue10collective6detail29Sm90TmaWarpSpecializedAdapterINS23_15DefaultEpilogueISM_NSB_IJNSB_IJllllEEESE_SY_EEES28_NS22_6thread17LinearCombinationISM_Li1EffLNS29_9ScaleType4KindE0ELNS_15FloatRoundStyleE2ESM_EENS_4gemm15EpilogueDefaultEEEEEvvEEEEvNT_6ParamsE,@"STO_CUDA_ENTRY STV_DEFAULT"
_ZN7cutlass13device_kernelINS_4conv6kernel13ConvUniversalINS1_16ConvProblemShapeILNS1_8OperatorE1ELi3EEENS1_10collective14CollectiveConvINS1_46MainloopSm90TmaGmmaWarpSpecializedImplicitGemmILS5_1ELi9ELi3EN4cute5tupleIJNSA_1CILi2EEENSC_ILi1EEESE_EEENS1_36KernelImplicitTmaWarpSpecializedSm90ELi1EEENSB_IJNSC_ILi64EEENSC_ILi128EEENSB_IJSI_EEEEEENS_6half_tESM_NSA_8TiledMMAINSA_8MMA_AtomIJNSA_4SM904GMMA26MMA_64x128x16_F32F16F16_SSILNSQ_5MajorE0ELSS_1ELNSQ_7ScaleInE1ELST_1EEEEEENSA_6LayoutINSB_IJSE_SE_SE_EEENSB_IJNSC_ILi0EEESY_SY_EEEEENSB_IJNSA_10UnderscoreES11_S11_EEEEENS7_6detail26Sm90ImplicitGemmTileTraitsINSA_20SM90_TMA_LOAD_IM2COLENSA_14ComposedLayoutINSA_7SwizzleILi3ELi4ELi3EEENSA_18smem_ptr_flag_bitsILi16EEENSW_INSB_IJNSB_IJNSC_ILi8EEES1C_EEENSB_IJSI_SE_EEENSB_IJSE_NSC_ILi9EEEEEEEEENSB_IJNSB_IJSI_NSC_ILi512EEEEEENSB_IJSE_SY_EEENSB_IJSY_NSC_ILi4096EEEEEEEEEEEEEvEENS15_INSA_23SM90_TMA_LOAD_MULTICASTENS17_IS19_S1B_NSW_INSB_IJNSB_IJSI_SD_EEES1D_S1G_EEENSB_IJNSB_IJSE_S1L_EEES1J_NSB_IJSY_NSC_ILi8192EEEEEEEEEEEEEvEEEENS_8epilogue10collective6detail29Sm90TmaWarpSpecializedAdapterINS23_15DefaultEpilogueISM_NSB_IJNSB_IJllllEEESE_SY_EEES28_NS22_6thread17LinearCombinationISM_Li1EffLNS29_9ScaleType4KindE0ELNS_15FloatRoundStyleE2ESM_EENS_4gemm15EpilogueDefaultEEEEEvvEEEEvNT_6ParamsE:
[----:B------:R-:W-:Y:S01]  /*0000*/  LDC R1, c[0x0][0x28] ;  /* 0x00000a00ff017b82 */ /* 0x000fe20000000800 */
[----:B------:R-:W0:Y:S01]  /*0010*/  S2R R10, SR_TID.X ;  /* 0x00000000000a7919 */ /* 0x000e220000002100 */
[----:B------:R-:W-:Y:S01]  /*0020*/  ELECT P0, URZ, PT ;  /* 0x00000000003f782f */ /* 0x000fe20003800000 */
[----:B------:R-:W-:Y:S01]  /*0030*/  BSSY B0, `(.L_x_0) ;  /* 0x0000010000007945 */ /* 0x000fe20003800000 */
[----:B------:R-:W1:Y:S01]  /*0040*/  S2R R11, SR_CTAID.X ;  /* 0x00000000000b7919 */ /* 0x000e620000002500 */
[--C-:B0-----:R-:W-:Y:S02]  /*0050*/  SHF.R.U32.HI R0, RZ, 0x5, R10.reuse ;  /* 0x00000005ff007819 */ /* 0x101fe4000001160a */
[----:B------:R-:W-:-:S03]  /*0060*/  SHF.R.U32.HI R3, RZ, 0x7, R10 ;  /* 0x00000007ff037819 */ /* 0x000fc6000001160a */
[----:B------:R-:W0:Y:S04]  /*0070*/  SHFL.IDX PT, R2, R0, RZ, 0x1f ;  /* 0x00001fff00027589 */ /* 0x000e2800000e0000 */
[----:B------:R2:W3:Y:S01]  /*0080*/  SHFL.IDX PT, R9, R3, RZ, 0x1f ;  /* 0x00001fff03097589 */ /* 0x0004e200000e0000 */
[----:B0-----:R-:W-:-:S13]  /*0090*/  ISETP.NE.OR P0, PT, R2, RZ, !P0 ;  /* 0x000000ff0200720c */ /* 0x001fda0004705670 */
[----:B-123--:R-:W-:Y:S05]  /*00a0*/  @P0 BRA `(.L_x_1) ;  /* 0x0000000000200947 */ /* 0x00efea0003800000 */
[----:B------:R-:W-:Y:S02]  /*00b0*/  ULDC.64 UR4, c[0x0][0x198] ;  /* 0x0000660000047ab9 */ /* 0x000fe40000000a00 */
[----:B------:R-:W-:Y:S02]  /*00c0*/  UIADD3 UR6, UP0, UR4, 0xf0, URZ ;  /* 0x000000f004067890 */ /* 0x000fe4000ff1e03f */
[----:B------:R-:W-:Y:S02]  /*00d0*/  UIADD3 UR4, UP1, UR4, 0x270, URZ ;  /* 0x0000027004047890 */ /* 0x000fe4000ff3e03f */
[----:B------:R-:W-:Y:S02]  /*00e0*/  UIADD3.X UR7, URZ, UR5, URZ, UP0, !UPT ;  /* 0x000000053f077290 */ /* 0x000fe400087fe43f */
[----:B------:R-:W-:-:S07]  /*00f0*/  UIADD3.X UR5, URZ, UR5, URZ, UP1, !UPT ;  /* 0x000000053f057290 */ /* 0x000fce0008ffe43f */
[----:B------:R0:W-:Y:S02]  /*0100*/  UTMACCTL.PF [UR6] ;  /* 0x00000000060079b9 */ /* 0x0001e40008040000 */
[----:B------:R0:W-:Y:S02]  /*0110*/  UTMACCTL.PF [UR4] ;  /* 0x00000000040079b9 */ /* 0x0001e40008040000 */
[----:B0-----:R-:W-:Y:S01]  /*0120*/  NOP ;  /* 0x0000000000007918 */ /* 0x001fe20000000000 */
.L_x_1:
[----:B------:R-:W-:Y:S05]  /*0130*/  BSYNC B0 ;  /* 0x0000000000007941 */ /* 0x000fea0003800000 */
.L_x_0:
[----:B------:R-:W0:Y:S01]  /*0140*/  SHFL.IDX PT, R0, R0, RZ, 0x1f ;  /* 0x00001fff00007589 */ /* 0x000e2200000e0000 */
[----:B------:R-:W-:Y:S02]  /*0150*/  SHF.R.S32.HI R3, RZ, 0x1f, R10 ;  /* 0x0000001fff037819 */ /* 0x000fe4000001140a */
[----:B------:R-:W-:Y:S01]  /*0160*/  I2FP.F32.U32 R6, R11 ;  /* 0x0000000b00067245 */ /* 0x000fe20000201000 */
[----:B------:R-:W1:Y:S01]  /*0170*/  S2R R12, SR_CTAID.Y ;  /* 0x00000000000c7919 */ /* 0x000e620000002600 */
[----:B------:R-:W-:-:S04]  /*0180*/  LEA.HI R3, R3, R10, RZ, 0x7 ;  /* 0x0000000a03037211 */ /* 0x000fc800078f38ff */
[----:B------:R-:W-:-:S05]  /*0190*/  LOP3.LUT R3, R3, 0xffffff80, RZ, 0xc0, !PT ;  /* 0xffffff8003037812 */ /* 0x000fca00078ec0ff */
[----:B------:R-:W-:-:S05]  /*01a0*/  IMAD.IADD R14, R10, 0x1, -R3 ;  /* 0x000000010a0e7824 */ /* 0x000fca00078e0a03 */
[----:B------:R-:W-:-:S04]  /*01b0*/  SHF.R.S32.HI R3, RZ, 0x1f, R14 ;  /* 0x0000001fff037819 */ /* 0x000fc8000001140e */
[----:B------:R-:W-:Y:S02]  /*01c0*/  LEA.HI R3, R3, R14, RZ, 0x3 ;  /* 0x0000000e03037211 */ /* 0x000fe400078f18ff */
[----:B0-----:R-:W-:Y:S02]  /*01d0*/  ISETP.NE.AND P0, PT, R0, RZ, PT ;  /* 0x000000ff0000720c */ /* 0x001fe40003f05270 */
[--C-:B------:R-:W-:Y:S02]  /*01e0*/  SHF.R.S32.HI R4, RZ, 0x3, R3.reuse ;  /* 0x00000003ff047819 */ /* 0x100fe40000011403 */
[----:B------:R-:W-:Y:S02]  /*01f0*/  SHF.R.S32.HI R3, RZ, 0x1f, R3 ;  /* 0x0000001fff037819 */ /* 0x000fe40000011403 */
[----:B------:R-:W-:-:S07]  /*0200*/  SHF.R.S32.HI R5, RZ, 0x1f, R0 ;  /* 0x0000001fff057819 */ /* 0x000fce0000011400 */
[----:B-1----:R-:W-:Y:S05]  /*0210*/  @P0 BRA `(.L_x_2) ;  /* 0x00000000008c0947 */ /* 0x002fea0003800000 */
[----:B------:R-:W-:Y:S01]  /*0220*/  ELECT P0, URZ, PT ;  /* 0x00000000003f782f */ /* 0x000fe20003800000 */
[----:B------:R-:W-:-:S12]  /*0230*/  BSSY B0, `(.L_x_2) ;  /* 0x0000021000007945 */ /* 0x000fd80003800000 */
[----:B------:R-:W-:Y:S05]  /*0240*/  @!P0 BRA `(.L_x_3) ;  /* 0x00000000007c8947 */ /* 0x000fea0003800000 */
[----:B------:R-:W0:Y:S01]  /*0250*/  S2UR UR8, SR_CgaCtaId ;  /* 0x00000000000879c3 */ /* 0x000e220000008800 */
[----:B------:R-:W-:Y:S01]  /*0260*/  UMOV UR4, 0x400 ;  /* 0x0000040000047882 */ /* 0x000fe20000000000 */
[----:B------:R-:W-:Y:S01]  /*0270*/  UMOV UR5, 0x1 ;  /* 0x0000000100057882 */ /* 0x000fe20000000000 */
[----:B------:R-:W-:Y:S02]  /*0280*/  UMOV UR6, 0x2 ;  /* 0x0000000200067882 */ /* 0x000fe40000000000 */
[----:B------:R-:W-:-:S04]  /*0290*/  UIADD3 UR6, -UR6, 0x100000, URZ ;  /* 0x0010000006067890 */ /* 0x000fc8000fffe13f */
[----:B------:R-:W-:Y:S02]  /*02a0*/  USHF.L.U32 UR7, UR6, 0xb, URZ ;  /* 0x0000000b06077899 */ /* 0x000fe4000800063f */
[----:B------:R-:W-:Y:S02]  /*02b0*/  USHF.L.U32 UR6, UR6, 0x1, URZ ;  /* 0x0000000106067899 */ /* 0x000fe4000800063f */
[----:B0-----:R-:W-:Y:S02]  /*02c0*/  ULEA UR8, UR8, UR4, 0x18 ;  /* 0x0000000408087291 */ /* 0x001fe4000f8ec03f */
[----:B------:R-:W-:-:S04]  /*02d0*/  UIADD3 UR4, -UR5, 0x100000, URZ ;  /* 0x0010000005047890 */ /* 0x000fc8000fffe13f */
[----:B------:R-:W-:Y:S02]  /*02e0*/  USHF.L.U32 UR5, UR4, 0xb, URZ ;  /* 0x0000000b04057899 */ /* 0x000fe4000800063f */
[----:B------:R-:W-:Y:S01]  /*02f0*/  USHF.L.U32 UR4, UR4, 0x1, URZ ;  /* 0x0000000104047899 */ /* 0x000fe2000800063f */
[----:B------:R-:W0:Y:S11]  /*0300*/  FENCE.VIEW.ASYNC.S ;  /* 0x00000000000073c6 */ /* 0x000e360000000000 */
[----:B0-----:R0:W1:Y:S01]  /*0310*/  SYNCS.EXCH.64 URZ, [UR8+0x36000], UR4 ;  /* 0x03600004083f75b2 */ /* 0x0010620008000100 */
[----:B------:R0:W2:Y:S01]  /*0320*/  SYNCS.EXCH.64 URZ, [UR8+0x36048], UR6 ;  /* 0x03604806083f75b2 */ /* 0x0000a20008000100 */
[----:B------:R0:W3:Y:S01]  /*0330*/  SYNCS.EXCH.64 URZ, [UR8+0x36008], UR4 ;  /* 0x03600804083f75b2 */ /* 0x0000e20008000100 */
[----:B------:R0:W4:Y:S01]  /*0340*/  SYNCS.EXCH.64 URZ, [UR8+0x36050], UR6 ;  /* 0x03605006083f75b2 */ /* 0x0001220008000100 */
[----:B------:R0:W0:Y:S01]  /*0350*/  SYNCS.EXCH.64 URZ, [UR8+0x36010], UR4 ;  /* 0x03601004083f75b2 */ /* 0x0000220008000100 */
        /* <DEDUP_REMOVED lines=13> */
[----:B------:R-:W-:Y:S01]  /*0430*/  NOP ;  /* 0x0000000000007918 */ /* 0x000fe20000000000 */
.L_x_3:
[----:B0-----:R-:W-:Y:S05]  /*0440*/  BSYNC B0 ;  /* 0x0000000000007941 */ /* 0x001fea0003800000 */
.L_x_2:
[----:B------:R-:W-:Y:S01]  /*0450*/  ULDC UR4, c[0x0][0x150] ;  /* 0x0000540000047ab9 */ /* 0x000fe20000000800 */
[----:B------:R-:W-:Y:S01]  /*0460*/  LEA.HI R3, R3, R4, RZ, 0x2 ;  /* 0x0000000403037211 */ /* 0x000fe200078f10ff */
[----:B------:R-:W-:Y:S01]  /*0470*/  FMUL R6, R6, UR4 ;  /* 0x0000000406067c20 */ /* 0x000fe20008400000 */
[----:B------:R-:W-:Y:S01]  /*0480*/  LEA.HI R5, R5, R0, RZ, 0x2 ;  /* 0x0000000005057211 */ /* 0x000fe200078f10ff */
[----:B------:R-:W-:Y:S01]  /*0490*/  ULDC UR4, c[0x0][0x154] ;  /* 0x0000550000047ab9 */ /* 0x000fe20000000800 */
[----:B------:R-:W-:Y:S01]  /*04a0*/  LOP3.LUT R3, R3, 0xfffffffc, RZ, 0xc0, !PT ;  /* 0xfffffffc03037812 */ /* 0x000fe200078ec0ff */
[----:B------:R-:W0:Y:S01]  /*04b0*/  LDC R13, c[0x0][0x140] ;  /* 0x00005000ff0d7b82 */ /* 0x000e220000000800 */
[----:B------:R-:W-:Y:S01]  /*04c0*/  LOP3.LUT R5, R5, 0x3ffffffc, RZ, 0xc0, !PT ;  /* 0x3ffffffc05057812 */ /* 0x000fe200078ec0ff */
[----:B------:R-:W5:Y:S01]  /*04d0*/  F2I.U32.TRUNC.NTZ R6, R6 ;  /* 0x0000000600067305 */ /* 0x000f62000020f000 */
[----:B------:R-:W-:Y:S01]  /*04e0*/  LOP3.LUT P0, RZ, R14, 0x7, RZ, 0xc0, !PT ;  /* 0x000000070eff7812 */ /* 0x000fe2000780c0ff */
[----:B------:R-:W-:Y:S01]  /*04f0*/  IMAD.IADD R3, R4, 0x1, -R3 ;  /* 0x0000000104037824 */ /* 0x000fe200078e0a03 */
[----:B------:R-:W-:Y:S01]  /*0500*/  ISETP.NE.AND P3, PT, R9, 0x1, PT ;  /* 0x000000010900780c */ /* 0x000fe20003f65270 */
[----:B------:R-:W-:Y:S01]  /*0510*/  IMAD.IADD R0, R0, 0x1, -R5 ;  /* 0x0000000100007824 */ /* 0x000fe200078e0a05 */
[----:B------:R-:W-:Y:S01]  /*0520*/  I2FP.F32.U32 R5, R12 ;  /* 0x0000000c00057245 */ /* 0x000fe20000201000 */
[----:B------:R-:W-:Y:S01]  /*0530*/  NOP ;  /* 0x0000000000007918 */ /* 0x000fe20000000000 */
[----:B------:R-:W-:Y:S01]  /*0540*/  NOP ;  /* 0x0000000000007918 */ /* 0x000fe20000000000 */
[----:B------:R-:W-:-:S02]  /*0550*/  IMAD R4, R0, 0x4, R3 ;  /* 0x0000000400047824 */ /* 0x000fc400078e0203 */
[----:B------:R-:W-:Y:S01]  /*0560*/  FMUL R7, R5, UR4 ;  /* 0x0000000405077c20 */ /* 0x000fe20008400000 */
[----:B------:R-:W-:Y:S01]  /*0570*/  ULDC UR4, c[0x0][0x144] ;  /* 0x0000510000047ab9 */ /* 0x000fe20000000800 */
[C---:B------:R-:W-:Y:S01]  /*0580*/  IMAD.SHL.U32 R5, R4.reuse, 0x4, RZ ;  /* 0x0000000404057824 */ /* 0x040fe200078e00ff */
[----:B------:R-:W-:Y:S01]  /*0590*/  LEA.HI R0, R4, R4, RZ, 0x1 ;  /* 0x0000000404007211 */ /* 0x000fe200078f08ff */
[----:B-----5:R-:W-:Y:S02]  /*05a0*/  IMAD.MOV R8, RZ, RZ, -R6 ;  /* 0x000000ffff087224 */ /* 0x020fe400078e0a06 */
[----:B------:R-:W5:Y:S01]  /*05b0*/  F2I.U32.TRUNC.NTZ R7, R7 ;  /* 0x0000000700077305 */ /* 0x000f62000020f000 */
[----:B------:R-:W-:Y:S01]  /*05c0*/  LOP3.LUT R3, R0, 0xfffffffe, RZ, 0xc0, !PT ;  /* 0xfffffffe00037812 */ /* 0x000fe200078ec0ff */
[----:B------:R-:W-:Y:S01]  /*05d0*/  IMAD R0, R8, UR4, R11 ;  /* 0x0000000408007c24 */ /* 0x000fe2000f8e020b */
[----:B------:R-:W-:-:S03]  /*05e0*/  ULDC UR4, c[0x0][0x148] ;  /* 0x0000520000047ab9 */ /* 0x000fc60000000800 */
[----:B------:R-:W-:Y:S01]  /*05f0*/  IMAD.IADD R3, R4, 0x1, -R3 ;  /* 0x0000000104037824 */ /* 0x000fe200078e0a03 */
[----:B0-----:R-:W-:-:S04]  /*0600*/  ISETP.EQ.U32.AND P1, PT, R13, 0x1, PT ;  /* 0x000000010d00780c */ /* 0x001fc80003f22070 */
[----:B------:R-:W-:Y:S02]  /*0610*/  ISETP.NE.AND P4, PT, R3, R0, PT ;  /* 0x000000000300720c */ /* 0x000fe40003f85270 */
[----:B------:R-:W-:Y:S01]  /*0620*/  SHF.R.S32.HI R3, RZ, 0x1f, R2 ;  /* 0x0000001fff037819 */ /* 0x000fe20000011402 */
[----:B-----5:R-:W-:-:S03]  /*0630*/  IMAD.MOV R15, RZ, RZ, -R7 ;  /* 0x000000ffff0f7224 */ /* 0x020fc600078e0a07 */
[----:B------:R-:W-:Y:S02]  /*0640*/  LEA.HI R0, R3, R2, RZ, 0x2 ;  /* 0x0000000203007211 */ /* 0x000fe400078f10ff */
[----:B------:R-:W-:Y:S01]  /*0650*/  LOP3.LUT R3, R4, 0xc, R5, 0x78, !PT ;  /* 0x0000000c04037812 */ /* 0x000fe200078e7805 */
[----:B------:R-:W-:Y:S01]  /*0660*/  IMAD R7, R15, UR4, R12 ;  /* 0x000000040f077c24 */ /* 0x000fe2000f8e020c */
[----:B------:R-:W-:Y:S02]  /*0670*/  LOP3.LUT R5, R0, 0xfffffffc, RZ, 0xc0, !PT ;  /* 0xfffffffc00057812 */ /* 0x000fe400078ec0ff */
[C---:B------:R-:W-:Y:S02]  /*0680*/  ISETP.LT.U32.AND P0, PT, R3.reuse, 0x2, !P0 ;  /* 0x000000020300780c */ /* 0x040fe40004701070 */
[----:B------:R-:W-:Y:S01]  /*0690*/  @P4 LEA.HI R0, R3, R3, RZ, 0x1 ;  /* 0x0000000303004211 */ /* 0x000fe200078f08ff */
[----:B------:R-:W-:Y:S02]  /*06a0*/  IMAD.IADD R8, R2, 0x1, -R5 ;  /* 0x0000000102087824 */ /* 0x000fe400078e0a05 */
[----:B------:R-:W-:Y:S01]  /*06b0*/  IMAD.MOV.U32 R5, RZ, RZ, 0x1 ;  /* 0x00000001ff057424 */ /* 0x000fe200078e00ff */
[----:B------:R-:W-:-:S02]  /*06c0*/  @P4 SHF.R.S32.HI R0, RZ, 0x1, R0 ;  /* 0x00000001ff004819 */ /* 0x000fc40000011400 */
[----:B------:R-:W-:Y:S02]  /*06d0*/  LOP3.LUT P2, RZ, R9, R8, RZ, 0xfc, !PT ;  /* 0x0000000809ff7212 */ /* 0x000fe4000784fcff */
[----:B------:R-:W-:Y:S02]  /*06e0*/  @P4 ISETP.NE.AND P5, PT, R0, R7, PT ;  /* 0x000000070000420c */ /* 0x000fe40003fa5270 */
[----:B------:R-:W-:Y:S02]  /*06f0*/  SEL R4, RZ, 0x1, P2 ;  /* 0x00000001ff047807 */ /* 0x000fe40001000000 */
[----:B------:R-:W-:Y:S02]  /*0700*/  SEL R0, RZ, 0x1, !P0 ;  /* 0x00000001ff007807 */ /* 0x000fe40004000000 */
[----:B------:R-:W-:Y:S02]  /*0710*/  @P4 SEL R5, RZ, 0x1, P5 ;  /* 0x00000001ff054807 */ /* 0x000fe40002800000 */
[----:B------:R-:W-:-:S02]  /*0720*/  SEL R4, R4, 0x2, P3 ;  /* 0x0000000204047807 */ /* 0x000fc40001800000 */
[----:B------:R-:W-:Y:S01]  /*0730*/  LOP3.LUT R5, R5, R0, RZ, 0xc0, !PT ;  /* 0x0000000005057212 */ /* 0x000fe200078ec0ff */
[----:B------:R-:W-:Y:S06]  /*0740*/  @!P1 BRA `(.L_x_4) ;  /* 0x0000000000089947 */ /* 0x000fec0003800000 */
[----:B-1234-:R-:W-:Y:S01]  /*0750*/  UCGABAR_ARV ;  /* 0x00000000000079c7 */ /* 0x01efe20008000000 */
[----:B------:R-:W-:Y:S05]  /*0760*/  BRA `(.L_x_5) ;  /* 0x0000000000047947 */ /* 0x000fea0003800000 */
.L_x_4:
[----:B-1234-:R-:W-:Y:S01]  /*0770*/  NOP ;  /* 0x0000000000007918 */ /* 0x01efe20000000000 */
.L_x_5:
[----:B------:R-:W-:Y:S01]  /*0780*/  ULDC.64 UR4, c[0x0][0x618] ;  /* 0x0001860000047ab9 */ /* 0x000fe20000000a00 */
[----:B------:R-:W-:Y:S01]  /*0790*/  ULDC.64 UR12, c[0x0][0x208] ;  /* 0x00008200000c7ab9 */ /* 0x000fe20000000a00 */
[----:B------:R-:W-:-:S04]  /*07a0*/  ISETP.NE.U32.AND P0, PT, RZ, UR4, PT ;  /* 0x00000004ff007c0c */ /* 0x000fc8000bf05070 */
[----:B------:R-:W-:-:S13]  /*07b0*/  ISETP.NE.AND.EX P0, PT, RZ, UR5, PT, P0 ;  /* 0x00000005ff007c0c */ /* 0x000fda000bf05300 */
[----:B------:R-:W-:Y:S05]  /*07c0*/  @!P0 BRA `(.L_x_6) ;  /* 0x00000000001c8947 */ /* 0x000fea0003800000 */
[----:B------:R-:W0:Y:S02]  /*07d0*/  LDC.64 R6, c[0x0][0x618] ;  /* 0x00018600ff067b82 */ /* 0x000e240000000a00 */
[----:B0-----:R-:W2:Y:S02]  /*07e0*/  LDG.E.64 R6, desc[UR12][R6.64] ;  /* 0x0000000c06067981 */ /* 0x001ea4000c1e1b00 */
[----:B--2---:R-:W-:-:S04]  /*07f0*/  ISETP.NE.U32.AND P0, PT, R6, RZ, PT ;  /* 0x000000ff0600720c */ /* 0x004fc80003f05070 */
[----:B------:R-:W-:-:S13]  /*0800*/  ISETP.NE.AND.EX P0, PT, R7, RZ, PT, P0 ;  /* 0x000000ff0700720c */ /* 0x000fda0003f05300 */
[----:B------:R-:W-:Y:S05]  /*0810*/  @!P0 BRA `(.L_x_6) ;  /* 0x0000000000088947 */ /* 0x000fea0003800000 */
[----:B------:R0:W5:Y:S01]  /*0820*/  LD.E R0, desc[UR12][R6.64] ;  /* 0x0000000c06007980 */ /* 0x000162000c101900 */
[----:B------:R-:W-:Y:S05]  /*0830*/  BRA `(.L_x_7) ;  /* 0x0000000000207947 */ /* 0x000fea0003800000 */
.L_x_6:
[----:B------:R-:W-:Y:S02]  /*0840*/  ULDC.64 UR4, c[0x0][0x608] ;  /* 0x0001820000047ab9 */ /* 0x000fe40000000a00 */
[----:B------:R-:W-:-:S04]  /*0850*/  ISETP.NE.U32.AND P0, PT, RZ, UR4, PT ;  /* 0x00000004ff007c0c */ /* 0x000fc8000bf05070 */
[----:B------:R-:W-:-:S13]  /*0860*/  ISETP.NE.AND.EX P0, PT, RZ, UR5, PT, P0 ;  /* 0x00000005ff007c0c */ /* 0x000fda000bf05300 */
[----:B------:R-:W-:Y:S05]  /*0870*/  @!P0 BRA `(.L_x_8) ;  /* 0x00000000000c8947 */ /* 0x000fea0003800000 */
[----:B------:R-:W0:Y:S02]  /*0880*/  LDC.64 R6, c[0x0][0x608] ;  /* 0x00018200ff067b82 */ /* 0x000e240000000a00 */
[----:B0-----:R1:W5:Y:S01]  /*0890*/  LDG.E R0, desc[UR12][R6.64] ;  /* 0x0000000c06007981 */ /* 0x001362000c1e1900 */
[----:B------:R-:W-:Y:S05]  /*08a0*/  BRA `(.L_x_7) ;  /* 0x0000000000047947 */ /* 0x000fea0003800000 */
.L_x_8:
[----:B------:R-:W2:Y:S02]  /*08b0*/  LDC R0, c[0x0][0x600] ;  /* 0x00018000ff007b82 */ /* 0x000ea40000000800 */
.L_x_7:
[----:B------:R-:W-:Y:S02]  /*08c0*/  ULDC.64 UR4, c[0x0][0x620] ;  /* 0x0001880000047ab9 */ /* 0x000fe40000000a00 */
[----:B------:R-:W-:-:S04]  /*08d0*/  ISETP.NE.U32.AND P0, PT, RZ, UR4, PT ;  /* 0x00000004ff007c0c */ /* 0x000fc8000bf05070 */
[----:B------:R-:W-:-:S13]  /*08e0*/  ISETP.NE.AND.EX P0, PT, RZ, UR5, PT, P0 ;  /* 0x00000005ff007c0c */ /* 0x000fda000bf05300 */
[----:B------:R-:W-:Y:S05]  /*08f0*/  @!P0 BRA `(.L_x_9) ;  /* 0x00000000001c8947 */ /* 0x000fea0003800000 */
[----:B01----:R-:W0:Y:S02]  /*0900*/  LDC.64 R6, c[0x0][0x620] ;  /* 0x00018800ff067b82 */ /* 0x003e240000000a00 */
[----:B0-----:R-:W3:Y:S02]  /*0910*/  LDG.E.64 R6, desc[UR12][R6.64] ;  /* 0x0000000c06067981 */ /* 0x001ee4000c1e1b00 */
[----:B---3--:R-:W-:-:S04]  /*0920*/  ISETP.NE.U32.AND P0, PT, R6, RZ, PT ;  /* 0x000000ff0600720c */ /* 0x008fc80003f05070 */
[----:B------:R-:W-:-:S13]  /*0930*/  ISETP.NE.AND.EX P0, PT, R7, RZ, PT, P0 ;  /* 0x000000ff0700720c */ /* 0x000fda0003f05300 */
[----:B------:R-:W-:Y:S05]  /*0940*/  @!P0 BRA `(.L_x_9) ;  /* 0x0000000000088947 */ /* 0x000fea0003800000 */
[----:B------:R0:W5:Y:S01]  /*0950*/  LD.E R2, desc[UR12][R6.64] ;  /* 0x0000000c06027980 */ /* 0x000162000c101900 */
[----:B------:R-:W-:Y:S05]  /*0960*/  BRA `(.L_x_10) ;  /* 0x0000000000207947 */ /* 0x000fea0003800000 */
.L_x_9:
[----:B------:R-:W-:Y:S02]  /*0970*/  ULDC.64 UR4, c[0x0][0x610] ;  /* 0x0001840000047ab9 */ /* 0x000fe40000000a00 */
[----:B------:R-:W-:-:S04]  /*0980*/  ISETP.NE.U32.AND P0, PT, RZ, UR4, PT ;  /* 0x00000004ff007c0c */ /* 0x000fc8000bf05070 */
[----:B------:R-:W-:-:S13]  /*0990*/  ISETP.NE.AND.EX P0, PT, RZ, UR5, PT, P0 ;  /* 0x00000005ff007c0c */ /* 0x000fda000bf05300 */
[----:B------:R-:W-:Y:S05]  /*09a0*/  @!P0 BRA `(.L_x_11) ;  /* 0x00000000000c8947 */ /* 0x000fea0003800000 */
[----:B01----:R-:W0:Y:S02]  /*09b0*/  LDC.64 R6, c[0x0][0x610] ;  /* 0x00018400ff067b82 */ /* 0x003e240000000a00 */
[----:B0-----:R1:W5:Y:S01]  /*09c0*/  LDG.E R2, desc[UR12][R6.64] ;  /* 0x0000000c06027981 */ /* 0x001362000c1e1900 */
[----:B------:R-:W-:Y:S05]  /*09d0*/  BRA `(.L_x_10) ;  /* 0x0000000000047947 */ /* 0x000fea0003800000 */
.L_x_11:
[----:B------:R-:W3:Y:S02]  /*09e0*/  LDC R2, c[0x0][0x604] ;  /* 0x00018100ff027b82 */ /* 0x000ee40000000800 */
.L_x_10:
[----:B01----:R-:W0:Y:S01]  /*09f0*/  LDC R6, c[0x0][0x3e8] ;  /* 0x0000fa00ff067b82 */ /* 0x003e220000000800 */
[----:B------:R-:W-:Y:S01]  /*0a00*/  ULDC UR4, c[0x0][0x3dc] ;  /* 0x0000f70000047ab9 */ /* 0x000fe20000000800 */
[----:B------:R-:W-:Y:S01]  /*0a10*/  ULDC.64 UR6, c[0x0][0x3e0] ;  /* 0x0000f80000067ab9 */ /* 0x000fe20000000a00 */
[----:B------:R-:W-:Y:S02]  /*0a20*/  UIADD3 UR4, UR4, 0x3f, URZ ;  /* 0x0000003f04047890 */ /* 0x000fe4000fffe03f */
[----:B------:R-:W-:Y:S02]  /*0a30*/  UIMAD UR6, UR7, UR6, URZ ;  /* 0x00000006070672a4 */ /* 0x000fe4000f8e023f */
[----:B------:R-:W-:-:S04]  /*0a40*/  USHF.R.S32.HI UR5, URZ, 0x1f, UR4 ;  /* 0x0000001f3f057899 */ /* 0x000fc80008011404 */
[----:B------:R-:W-:-:S04]  /*0a50*/  ULEA.HI UR5, UR5, UR4, URZ, 0x6 ;  /* 0x0000000405057291 */ /* 0x000fc8000f8f303f */
[----:B------:R-:W-:Y:S01]  /*0a60*/  USHF.R.S32.HI UR15, URZ, 0x6, UR5 ;  /* 0x000000063f0f7899 */ /* 0x000fe20008011405 */
[----:B0-----:R-:W-:-:S05]  /*0a70*/  IMAD R6, R6, UR6, RZ ;  /* 0x0000000606067c24 */ /* 0x001fca000f8e02ff */
[----:B------:R-:W-:Y:S01]  /*0a80*/  IMAD R6, R6, UR15, RZ ;  /* 0x0000000f06067c24 */ /* 0x000fe2000f8e02ff */
[----:B------:R-:W-:Y:S06]  /*0a90*/  @!P1 BRA `(.L_x_12) ;  /* 0x00000000000c9947 */ /* 0x000fec0003800000 */
[----:B------:R-:W-:Y:S01]  /*0aa0*/  UCGABAR_WAIT ;  /* 0x0000000000007dc7 */ /* 0x000fe20008000000 */
[----:B------:R-:W-:Y:S01]  /*0ab0*/  CCTL.IVALL ;  /* 0x00000000ff00798f */ /* 0x000fe20002000000 */
[----:B------:R-:W-:Y:S05]  /*0ac0*/  BRA `(.L_x_13) ;  /* 0x0000000000047947 */ /* 0x000fea0003800000 */
.L_x_12:
[----:B------:R-:W-:Y:S06]  /*0ad0*/  BAR.SYNC.DEFER_BLOCKING 0x0 ;  /* 0x0000000000007b1d */ /* 0x000fec0000010000 */
.L_x_13:
[----:B------:R-:W-:-:S13]  /*0ae0*/  ISETP.NE.AND P0, PT, R9, RZ, PT ;  /* 0x000000ff0900720c */ /* 0x000fda0003f05270 */
[----:B------:R-:W-:Y:S05]  /*0af0*/  @!P0 BRA `(.L_x_14) ;  /* 0x0000005400188947 */ /* 0x000fea0003800000 */
[----:B------:R-:W-:-:S13]  /*0b00*/  ISETP.NE.AND P0, PT, R9, 0x1, PT ;  /* 0x000000010900780c */ /* 0x000fda0003f05270 */
[----:B------:R-:W-:Y:S05]  /*0b10*/  @P0 EXIT ;  /* 0x000000000000094d */ /* 0x000fea0003800000 */
[----:B------:R-:W-:Y:S01]  /*0b20*/  ISETP.GE.AND P0, PT, R6, 0x1, PT ;  /* 0x000000010600780c */ /* 0x000fe20003f06270 */
[----:B------:R-:W-:Y:S01]  /*0b30*/  UMOV UR4, URZ ;  /* 0x0000003f00047c82 */ /* 0x000fe20008000000 */
[----:B------:R-:W-:Y:S02]  /*0b40*/  CS2R R86, SRZ ;  /* 0x0000000000567805 */ /* 0x000fe4000001ff00 */
[----:B------:R-:W-:Y:S02]  /*0b50*/  CS2R R24, SRZ ;  /* 0x0000000000187805 */ /* 0x000fe4000001ff00 */
[----:B------:R-:W-:Y:S02]  /*0b60*/  CS2R R26, SRZ ;  /* 0x00000000001a7805 */ /* 0x000fe4000001ff00 */
[----:B------:R-:W-:Y:S02]  /*0b70*/  CS2R R28, SRZ ;  /* 0x00000000001c7805 */ /* 0x000fe4000001ff00 */
[----:B------:R-:W-:-:S02]  /*0b80*/  CS2R R30, SRZ ;  /* 0x00000000001e7805 */ /* 0x000fc4000001ff00 */
[----:B------:R-:W-:Y:S02]  /*0b90*/  CS2R R32, SRZ ;  /* 0x0000000000207805 */ /* 0x000fe4000001ff00 */
        /* <DEDUP_REMOVED lines=25> */
[----:B------:R-:W-:Y:S01]  /*0d30*/  CS2R R84, SRZ ;  /* 0x0000000000547805 */ /* 0x000fe2000001ff00 */
[----:B------:R-:W-:Y:S06]  /*0d40*/  @!P0 BRA `(.L_x_15) ;  /* 0x0000000000a88947 */ /* 0x000fec0003800000 */
[----:B------:R-:W-:-:S04]  /*0d50*/  LOP3.LUT R7, R4, 0x1, RZ, 0xfc, !PT ;  /* 0x0000000104077812 */ /* 0x000fc800078efcff */
[----:B------:R-:W-:-:S13]  /*0d60*/  ISETP.NE.AND P0, PT, R7, 0x3, PT ;  /* 0x000000030700780c */ /* 0x000fda0003f05270 */
[----:B------:R-:W-:Y:S05]  /*0d70*/  @!P0 BRA `(.L_x_16) ;  /* 0x0000000000048947 */ /* 0x000fea0003800000 */
[----:B------:R-:W-:Y:S01]  /*0d80*/  BPT.TRAP 0x1 ;  /* 0x000000040000795c */ /* 0x000fe20000300000 */
.L_x_16:
[----:B------:R-:W0:Y:S01]  /*0d90*/  S2UR UR5, SR_CgaCtaId ;  /* 0x00000000000579c3 */ /* 0x000e220000008800 */
[----:B------:R-:W-:Y:S01]  /*0da0*/  SHF.L.U32 R7, RZ, 0x1f, RZ ;  /* 0x0000001fff077819 */ /* 0x000fe200000006ff */
[----:B------:R-:W-:Y:S02]  /*0db0*/  UMOV UR4, 0x400 ;  /* 0x0000040000047882 */ /* 0x000fe40000000000 */
[----:B0-----:R-:W-:-:S12]  /*0dc0*/  ULEA UR4, UR5, UR4, 0x18 ;  /* 0x0000000405047291 */ /* 0x001fd8000f8ec03f */
.L_x_17:
[----:B0-----:R-:W-:-:S04]  /*0dd0*/  IMAD.U32 R8, RZ, RZ, UR4 ;  /* 0x00000004ff087e24 */ /* 0x001fc8000f8e00ff */
[----:B------:R0:W1:Y:S03]  /*0de0*/  SYNCS.PHASECHK.TRANS64.TRYWAIT P0, [R8+URZ+0x36000], R7 ;  /* 0x03600007080075a7 */ /* 0x000066000800017f */
[----:B-1----:R-:W-:Y:S05]  /*0df0*/  @!P0 NANOSLEEP.SYNCS 0x989680 ;  /* 0x009896800000895d */ /* 0x002fea0003900000 */
[----:B------:R-:W1:Y:S02]  /*0e00*/  @!P0 SYNCS.PHASECHK.TRANS64 P0, [R8+URZ+0x36000], R7 ;  /* 0x03600007080085a7 */ /* 0x000e64000800007f */
[----:B-1----:R-:W-:Y:S05]  /*0e10*/  @!P0 BRA `(.L_x_17) ;  /* 0xfffffffc00ec8947 */ /* 0x002fea000383ffff */
[----:B------:R-:W-:Y:S01]  /*0e20*/  UIADD3 UR5, UR4, 0x12000, URZ ;  /* 0x0001200004057890 */ /* 0x000fe2000fffe03f */
[----:B------:R-:W-:Y:S01]  /*0e30*/  WARPGROUP.ARRIVE ;  /* 0x00000000000079c5 */ /* 0x000fe20000000000 */
[----:B------:R-:W-:Y:S02]  /*0e40*/  USHF.R.U32.HI UR4, URZ, 0x4, UR4 ;  /* 0x000000043f047899 */ /* 0x000fe40008011604 */
[----:B------:R-:W-:Y:S02]  /*0e50*/  USHF.R.U32.HI UR5, URZ, 0x4, UR5 ;  /* 0x000000043f057899 */ /* 0x000fe40008011605 */
[----:B------:R-:W-:Y:S02]  /*0e60*/  ULOP3.LUT UR4, UR4, 0x3fff, URZ, 0xc0, !UPT ;  /* 0x00003fff04047892 */ /* 0x000fe4000f8ec03f */
[----:B------:R-:W-:Y:S02]  /*0e70*/  ULOP3.LUT UR5, UR5, 0x3fff, URZ, 0xc0, !UPT ;  /* 0x00003fff05057892 */ /* 0x000fe4000f8ec03f */
[----:B------:R-:W-:-:S02]  /*0e80*/  ULOP3.LUT UR9, UR4, 0x10000, URZ, 0xfc, !UPT ;  /* 0x0001000004097892 */ /* 0x000fc4000f8efc3f */
[----:B------:R-:W-:Y:S01]  /*0e90*/  ULOP3.LUT UR8, UR5, 0x2000000, URZ, 0xfc, !UPT ;  /* 0x0200000005087892 */ /* 0x000fe2000f8efc3f */
[----:B------:R-:W-:Y:S02]  /*0ea0*/  UMOV UR7, 0x40000040 ;  /* 0x4000004000077882 */ /* 0x000fe40000000000 */
[----:B------:R-:W-:Y:S02]  /*0eb0*/  UMOV UR5, 0x40000040 ;  /* 0x4000004000057882 */ /* 0x000fe40000000000 */
[----:B------:R-:W-:Y:S02]  /*0ec0*/  UMOV UR4, UR9 ;  /* 0x0000000900047c82 */ /* 0x000fe40008000000 */
[----:B------:R-:W-:Y:S02]  /*0ed0*/  UMOV UR6, UR8 ;  /* 0x0000000800067c82 */ /* 0x000fe40008000000 */
[----:B------:R-:W-:Y:S01]  /*0ee0*/  HGMMA.64x128x16.F32 R24, gdesc[UR4].tnspB, RZ, !UPT ;  /* 0x41e00000041879f0 */ /* 0x000fe2000c7008ff */
[----:B------:R-:W-:-:S02]  /*0ef0*/  UIADD3 UR4, UR9, 0x2, URZ ;  /* 0x0000000209047890 */ /* 0x000fc4000fffe03f */
[----:B------:R-:W-:Y:S01]  /*0f00*/  UIADD3 UR6, UR8, 0x80, URZ ;  /* 0x0000008008067890 */ /* 0x000fe2000fffe03f */
[----:B------:R-:W-:Y:S01]  /*0f10*/  UMOV UR5, 0x40000040 ;  /* 0x4000004000057882 */ /* 0x000fe20000000000 */
[----:B------:R-:W-:-:S07]  /*0f20*/  UMOV UR7, 0x40000040 ;  /* 0x4000004000077882 */ /* 0x000fce0000000000 */
[----:B------:R-:W-:Y:S01]  /*0f30*/  HGMMA.64x128x16.F32 R24, gdesc[UR4].tnspB, R24 ;  /* 0x41e00000041879f0 */ /* 0x000fe20008700818 */
[----:B------:R-:W-:Y:S02]  /*0f40*/  UIADD3 UR4, UR9, 0x4, URZ ;  /* 0x0000000409047890 */ /* 0x000fe4000fffe03f */
        /* <DEDUP_REMOVED lines=8> */
[----:B------:R-:W-:Y:S01]  /*0fd0*/  HGMMA.64x128x16.F32 R24, gdesc[UR4].tnspB, R24, gsb0 ;  /* 0x41e00000041879f0 */ /* 0x000fe20008000818 */
[----:B------:R-:W-:-:S05]  /*0fe0*/  UMOV UR4, 0x1 ;  /* 0x0000000100047882 */ /* 0x000fca0000000000 */
.L_x_15:
[----:B0-----:R-:W-:-:S05]  /*0ff0*/  VIMNMX R7, R6, 0x1, PT ;  /* 0x0000000106077848 */ /* 0x001fca0003fe0100 */
[----:B------:R-:W-:-:S05]  /*1000*/  IMAD.IADD R7, R6, 0x1, -R7 ;  /* 0x0000000106077824 */ /* 0x000fca00078e0a07 */
[----:B------:R-:W-:-:S13]  /*1010*/  ISETP.GE.AND P0, PT, R7, 0x1, PT ;  /* 0x000000010700780c */ /* 0x000fda0003f06270 */
[----:B------:R-:W-:Y:S05]  /*1020*/  @!P0 BRA `(.L_x_18) ;  /* 0x00000004001c8947 */ /* 0x000fea0003800000 */
[----:B------:R-:W0:Y:S01]  /*1030*/  S2UR UR6, SR_CgaCtaId ;  /* 0x00000000000679c3 */ /* 0x000e220000008800 */
[----:B------:R-:W-:Y:S01]  /*1040*/  UMOV UR5, 0x400 ;  /* 0x0000040000057882 */ /* 0x000fe20000000000 */
[----:B------:R-:W-:Y:S01]  /*1050*/  LOP3.LUT R13, R4, 0x1, RZ, 0xfc, !PT ;  /* 0x00000001040d7812 */ /* 0x000fe200078efcff */
[----:B------:R-:W-:Y:S01]  /*1060*/  IMAD.MOV.U32 R12, RZ, RZ, RZ ;  /* 0x000000ffff0c7224 */ /* 0x000fe200078e00ff */
[----:B------:R-:W-:Y:S01]  /*1070*/  UISETP.NE.U32.AND UP0, UPT, UR4, URZ, UPT ;  /* 0x0000003f0400728c */ /* 0x000fe2000bf05070 */
[----:B------:R-:W-:Y:S02]  /*1080*/  IMAD.MOV.U32 R8, RZ, RZ, R7 ;  /* 0x000000ffff087224 */ /* 0x000fe400078e0007 */
[----:B------:R-:W-:Y:S01]  /*1090*/  IMAD.MOV.U32 R9, RZ, RZ, RZ ;  /* 0x000000ffff097224 */ /* 0x000fe200078e00ff */
[----:B0-----:R-:W-:-:S04]  /*10a0*/  ULEA UR7, UR6, UR5, 0x18 ;  /* 0x0000000506077291 */ /* 0x001fc8000f8ec03f */
[----:B------:R-:W-:Y:S02]  /*10b0*/  UIADD3 UR6, UR7, 0x12000, URZ ;  /* 0x0001200007067890 */ /* 0x000fe4000fffe03f */
[----:B------:R-:W-:Y:S02]  /*10c0*/  USHF.R.U32.HI UR5, URZ, 0x4, UR7 ;  /* 0x000000043f057899 */ /* 0x000fe40008011607 */
[----:B------:R-:W-:Y:S02]  /*10d0*/  USHF.R.U32.HI UR6, URZ, 0x4, UR6 ;  /* 0x000000043f067899 */ /* 0x000fe40008011606 */
[----:B------:R-:W-:Y:S02]  /*10e0*/  ULOP3.LUT UR5, UR5, 0x3fff, URZ, 0xc0, !UPT ;  /* 0x00003fff05057892 */ /* 0x000fe4000f8ec03f */
[----:B------:R-:W-:Y:S02]  /*10f0*/  ULOP3.LUT UR6, UR6, 0x3fff, URZ, 0xc0, !UPT ;  /* 0x00003fff06067892 */ /* 0x000fe4000f8ec03f */
[----:B------:R-:W-:-:S02]  /*1100*/  ULOP3.LUT UR14, UR5, 0x10000, URZ, 0xfc, !UPT ;  /* 0x00010000050e7892 */ /* 0x000fc4000f8efc3f */
[----:B------:R-:W-:-:S12]  /*1110*/  ULOP3.LUT UR15, UR6, 0x2000000, URZ, 0xfc, !UPT ;  /* 0x02000000060f7892 */ /* 0x000fd8000f8efc3f */
.L_x_23:
[----:B------:R-:W-:-:S13]  /*1120*/  ISETP.NE.AND P1, PT, R13, 0x3, PT ;  /* 0x000000030d00780c */ /* 0x000fda0003f25270 */
[----:B------:R-:W-:Y:S05]  /*1130*/  @!P1 BRA `(.L_x_19) ;  /* 0x0000000000049947 */ /* 0x000fea0003800000 */
[----:B------:R-:W-:Y:S01]  /*1140*/  BPT.TRAP 0x1 ;  /* 0x000000040000795c */ /* 0x000fe20000300000 */
.L_x_19:
[----:B------:R-:W-:Y:S01]  /*1150*/  SHF.L.U32 R10, R12, 0x1f, RZ ;  /* 0x0000001f0c0a7819 */ /* 0x000fe200000006ff */
[----:B------:R-:W-:-:S12]  /*1160*/  ULEA UR5, UR4, UR7, 0x3 ;  /* 0x0000000704057291 */ /* 0x000fd8000f8e183f */
.L_x_20:
[----:B0-----:R-:W-:-:S04]  /*1170*/  IMAD.U32 R11, RZ, RZ, UR5 ;  /* 0x00000005ff0b7e24 */ /* 0x001fc8000f8e00ff */
[----:B------:R0:W1:Y:S03]  /*1180*/  SYNCS.PHASECHK.TRANS64.TRYWAIT P0, [R11+URZ+0x36000], R10 ;  /* 0x0360000a0b0075a7 */ /* 0x000066000800017f */
[----:B-1----:R-:W-:Y:S05]  /*1190*/  @!P0 NANOSLEEP.SYNCS 0x989680 ;  /* 0x009896800000895d */ /* 0x002fea0003900000 */
[----:B------:R-:W1:Y:S02]  /*11a0*/  @!P0 SYNCS.PHASECHK.TRANS64 P0, [R11+URZ+0x36000], R10 ;  /* 0x0360000a0b0085a7 */ /* 0x000e64000800007f */
[----:B-1----:R-:W-:Y:S05]  /*11b0*/  @!P0 BRA `(.L_x_20) ;  /* 0xfffffffc00ec8947 */ /* 0x002fea000383ffff */
[----:B------:R-:W-:Y:S01]  /*11c0*/  ULEA UR5, UR4, UR14, 0x9 ;  /* 0x0000000e04057291 */ /* 0x000fe2000f8e483f */
[----:B------:R-:W-:Y:S01]  /*11d0*/  WARPGROUP.ARRIVE ;  /* 0x00000000000079c5 */ /* 0x000fe20000000000 */
[----:B------:R-:W-:Y:S01]  /*11e0*/  ULEA UR6, UR4, UR15, 0xa ;  /* 0x0000000f04067291 */ /* 0x000fe2000f8e503f */
[----:B------:R-:W-:Y:S01]  /*11f0*/  UMOV UR9, 0x40000040 ;  /* 0x4000004000097882 */ /* 0x000fe20000000000 */
[----:B------:R-:W-:-:S03]  /*1200*/  UMOV UR11, 0x40000040 ;  /* 0x40000040000b7882 */ /* 0x000fc60000000000 */
[----:B------:R-:W-:Y:S02]  /*1210*/  UMOV UR8, UR5 ;  /* 0x0000000500087c82 */ /* 0x000fe40008000000 */
[----:B------:R-:W-:Y:S02]  /*1220*/  UMOV UR10, UR6 ;  /* 0x00000006000a7c82 */ /* 0x000fe40008000000 */
[----:B------:R-:W-:Y:S01]  /*1230*/  HGMMA.64x128x16.F32 R24, gdesc[UR8].tnspB, R24, UP0 ;  /* 0x41e00000081879f0 */ /* 0x000fe2000bf00818 */
        /* <DEDUP_REMOVED lines=14> */
[----:B------:R-:W-:Y:S03]  /*1320*/  HGMMA.64x128x16.F32 R24, gdesc[UR8].tnspB, R24, gsb0 ;  /* 0x41e00000081879f0 */ /* 0x000fe60008000818 */
[----:B------:R-:W-:Y:S02]  /*1330*/  WARPGROUP.DEPBAR.LE gsb0, 0x1 ;  /* 0x00008000000079c5 */ /* 0x000fe40000010100 */
[----:B------:R-:W-:Y:S05]  /*1340*/  @!P1 BRA `(.L_x_21) ;  /* 0x0000000000049947 */ /* 0x000fea0003800000 */
[----:B------:R-:W-:Y:S01]  /*1350*/  BPT.TRAP 0x1 ;  /* 0x000000040000795c */ /* 0x000fe20000300000 */
.L_x_21:
[----:B------:R-:W-:-:S13]  /*1360*/  ISETP.NE.AND P0, PT, R5, RZ, PT ;  /* 0x000000ff0500720c */ /* 0x000fda0003f05270 */
[----:B0-----:R-:W-:-:S05]  /*1370*/  @P0 LEA R10, R9, UR7, 0x3 ;  /* 0x00000007090a0c11 */ /* 0x001fca000f8e18ff */
[----:B------:R-:W-:-:S05]  /*1380*/  @P0 VIADD R10, R10, 0x36048 ;  /* 0x000360480a0a0836 */ /* 0x000fca0000000000 */
[----:B------:R-:W-:-:S04]  /*1390*/  @P0 PRMT R10, R3, 0x654, R10 ;  /* 0x00000654030a0816 */ /* 0x000fc8000000000a */
[----:B------:R0:W-:Y:S01]  /*13a0*/  @P0 SYNCS.ARRIVE.TRANS64.RED.A1T0 RZ, [R10+URZ], RZ ;  /* 0x000000ff0aff09a7 */ /* 0x0001e2000810043f */
[----:B------:R-:W-:-:S13]  /*13b0*/  ISETP.GT.U32.AND P0, PT, R4, 0x1, PT ;  /* 0x000000010400780c */ /* 0x000fda0003f04070 */
[----:B0-----:R-:W-:Y:S05]  /*13c0*/  @P0 BRA `(.L_x_22) ;  /* 0x0000000000040947 */ /* 0x001fea0003800000 */
[----:B------:R-:W-:Y:S01]  /*13d0*/  BPT.TRAP 0x1 ;  /* 0x000000040000795c */ /* 0x000fe20000300000 */
.L_x_22:
[----:B------:R-:W-:Y:S01]  /*13e0*/  UIADD3 UR4, UR4, 0x1, URZ ;  /* 0x0000000104047890 */ /* 0x000fe2000fffe03f */
[C---:B------:R-:W-:Y:S01]  /*13f0*/  ISETP.GT.AND P1, PT, R8.reuse, 0x1, PT ;  /* 0x000000010800780c */ /* 0x040fe20003f24270 */
[----:B------:R-:W-:Y:S02]  /*1400*/  VIADD R9, R9, 0x1 ;  /* 0x0000000109097836 */ /* 0x000fe40000000000 */
[----:B------:R-:W-:Y:S01]  /*1410*/  UISETP.NE.AND UP0, UPT, UR4, 0x9, UPT ;  /* 0x000000090400788c */ /* 0x000fe2000bf05270 */
[----:B------:R-:W-:Y:S02]  /*1420*/  VIADD R8, R8, 0xffffffff ;  /* 0xffffffff08087836 */ /* 0x000fe40000000000 */
[C---:B------:R-:W-:Y:S01]  /*1430*/  ISETP.NE.AND P0, PT, R9.reuse, 0x9, PT ;  /* 0x000000090900780c */ /* 0x040fe20003f05270 */
[----:B------:R-:W-:Y:S02]  /*1440*/  USEL UR5, URZ, 0x1, UP0 ;  /* 0x000000013f057887 */ /* 0x000fe40008000000 */
[----:B------:R-:W-:Y:S01]  /*1450*/  USEL UR4, UR4, URZ, UP0 ;  /* 0x0000003f04047287 */ /* 0x000fe20008000000 */
[----:B------:R-:W-:Y:S01]  /*1460*/  SEL R9, R9, RZ, P0 ;  /* 0x000000ff09097207 */ /* 0x000fe20000000000 */
[----:B------:R-:W-:-:S02]  /*1470*/  UPLOP3.LUT UP0, UPT, UPT, UPT, UPT, 0x80, 0x0 ;  /* 0x000000000000789c */ /* 0x000fc40003f0f070 */
[----:B------:R-:W-:Y:S01]  /*1480*/  LOP3.LUT R12, R12, UR5, RZ, 0x3c, !PT ;  /* 0x000000050c0c7c12 */ /* 0x000fe2000f8e3cff */
[----:B------:R-:W-:Y:S08]  /*1490*/  @P1 BRA `(.L_x_23) ;  /* 0xfffffffc00201947 */ /* 0x000ff0000383ffff */
.L_x_18:
[----:B------:R-:W-:Y:S01]  /*14a0*/  ISETP.GE.AND P0, PT, R6, 0x1, PT ;  /* 0x000000010600780c */ /* 0x000fe20003f06270 */
[----:B------:R-:W-:-:S12]  /*14b0*/  WARPGROUP.DEPBAR.LE gsb0, 0x0 ;  /* 0x00008000000079c5 */ /* 0x000fd80000010000 */
[----:B------:R-:W-:Y:S05]  /*14c0*/  @!P0 BRA `(.L_x_24) ;  /* 0x0000000000548947 */ /* 0x000fea0003800000 */
[----:B------:R-:W-:-:S04]  /*14d0*/  LOP3.LUT R6, R4, 0x1, RZ, 0xfc, !PT ;  /* 0x0000000104067812 */ /* 0x000fc800078efcff */
[----:B------:R-:W-:-:S13]  /*14e0*/  ISETP.NE.AND P0, PT, R6, 0x3, PT ;  /* 0x000000030600780c */ /* 0x000fda0003f05270 */
[----:B------:R-:W-:Y:S05]  /*14f0*/  @!P0 BRA `(.L_x_25) ;  /* 0x0000000000048947 */ /* 0x000fea0003800000 */
[----:B------:R-:W-:Y:S01]  /*1500*/  BPT.TRAP 0x1 ;  /* 0x000000040000795c */ /* 0x000fe20000300000 */
.L_x_25:
[----:B------:R-:W-:Y:S01]  /*1510*/  ISETP.NE.AND P0, PT, R5, RZ, PT ;  /* 0x000000ff0500720c */ /* 0x000fe20003f05270 */
[----:B------:R-:W-:Y:S01]  /*1520*/  BSSY B0, `(.L_x_26) ;  /* 0x000000d000007945 */ /* 0x000fe20003800000 */
[----:B------:R-:W-:-:S11]  /*1530*/  ISETP.GT.U32.AND P1, PT, R4, 0x1, PT ;  /* 0x000000010400780c */ /* 0x000fd60003f24070 */
[----:B------:R-:W-:Y:S05]  /*1540*/  @!P0 BRA `(.L_x_27) ;  /* 0x0000000000288947 */ /* 0x000fea0003800000 */
[----:B------:R-:W0:Y:S01]  /*1550*/  S2R R6, SR_CgaCtaId ;  /* 0x0000000000067919 */ /* 0x000e220000008800 */
[----:B------:R-:W-:-:S05]  /*1560*/  IMAD.WIDE.U32 R4, R7, 0x38e38e39, RZ ;  /* 0x38e38e3907047825 */ /* 0x000fca00078e00ff */
[----:B------:R-:W-:Y:S02]  /*1570*/  SHF.R.U32.HI R4, RZ, 0x1, R5 ;  /* 0x00000001ff047819 */ /* 0x000fe40000011605 */
[----:B------:R-:W-:-:S03]  /*1580*/  MOV R5, 0x400 ;  /* 0x0000040000057802 */ /* 0x000fc60000000f00 */
[----:B------:R-:W-:Y:S01]  /*1590*/  IMAD R7, R4, -0x9, R7 ;  /* 0xfffffff704077824 */ /* 0x000fe200078e0207 */
[----:B0-----:R-:W-:-:S05]  /*15a0*/  LEA R6, R6, R5, 0x18 ;  /* 0x0000000506067211 */ /* 0x001fca00078ec0ff */
[----:B------:R-:W-:-:S04]  /*15b0*/  IMAD R7, R7, 0x8, R6 ;  /* 0x0000000807077824 */ /* 0x000fc800078e0206 */
[----:B------:R-:W-:-:S05]  /*15c0*/  VIADD R4, R7, 0x36048 ;  /* 0x0003604807047836 */ /* 0x000fca0000000000 */
[----:B------:R-:W-:-:S04]  /*15d0*/  PRMT R4, R3, 0x654, R4 ;  /* 0x0000065403047816 */ /* 0x000fc80000000004 */
[----:B------:R0:W-:Y:S03]  /*15e0*/  SYNCS.ARRIVE.TRANS64.RED.A1T0 RZ, [R4+URZ], RZ ;  /* 0x000000ff04ff79a7 */ /* 0x0001e6000810043f */
.L_x_27:
[----:B------:R-:W-:Y:S05]  /*15f0*/  BSYNC B0 ;  /* 0x0000000000007941 */ /* 0x000fea0003800000 */
.L_x_26:
[----:B------:R-:W-:Y:S05]  /*1600*/  @P1 BRA `(.L_x_24) ;  /* 0x0000000000041947 */ /* 0x000fea0003800000 */
[----:B------:R-:W-:Y:S01]  /*1610*/  BPT.TRAP 0x1 ;  /* 0x000000040000795c */ /* 0x000fe20000300000 */
.L_x_24:
[----:B------:R-:W0:Y:S01]  /*1620*/  S2R R3, SR_TID.X ;  /* 0x0000000000037919 */ /* 0x000e220000002100 */
[----:B------:R-:W-:Y:S01]  /*1630*/  ULDC.64 UR4, c[0x0][0x280] ;  /* 0x0000a00000047ab9 */ /* 0x000fe20000000a00 */
[----:B------:R-:W1:Y:S01]  /*1640*/  S2R R5, SR_CTAID.Y ;  /* 0x0000000000057919 */ /* 0x000e620000002600 */
[----:B------:R-:W4:Y:S01]  /*1650*/  S2R R15, SR_CTAID.X ;  /* 0x00000000000f7919 */ /* 0x000f220000002500 */
[----:B0-----:R-:W-:-:S04]  /*1660*/  SHF.R.S32.HI R4, RZ, 0x1f, R3 ;  /* 0x0000001fff047819 */ /* 0x001fc80000011403 */
[----:B------:R-:W-:-:S04]  /*1670*/  LEA.HI R4, R4, R3, RZ, 0x7 ;  /* 0x0000000304047211 */ /* 0x000fc800078f38ff */
[----:B------:R-:W-:Y:S01]  /*1680*/  LOP3.LUT R4, R4, 0xffffff80, RZ, 0xc0, !PT ;  /* 0xffffff8004047812 */ /* 0x000fe200078ec0ff */
[----:B----4-:R-:W-:-:S04]  /*1690*/  IMAD.SHL.U32 R6, R15, 0x40, RZ ;  /* 0x000000400f067824 */ /* 0x010fc800078e00ff */
[----:B------:R-:W-:Y:S02]  /*16a0*/  IMAD.IADD R8, R3, 0x1, -R4 ;  /* 0x0000000103087824 */ /* 0x000fe400078e0a04 */
[----:B-1----:R-:W-:-:S03]  /*16b0*/  IMAD.SHL.U32 R4, R5, 0x80, RZ ;  /* 0x0000008005047824 */ /* 0x002fc600078e00ff */
[----:B------:R-:W-:Y:S02]  /*16c0*/  SHF.R.S32.HI R7, RZ, 0x1f, R8 ;  /* 0x0000001fff077819 */ /* 0x000fe40000011408 */
[----:B------:R-:W-:Y:S02]  /*16d0*/  ISETP.GE.AND P0, PT, R4, UR5, PT ;  /* 0x0000000504007c0c */ /* 0x000fe4000bf06270 */
[----:B------:R-:W-:Y:S02]  /*16e0*/  LEA.HI R3, R7, R8, RZ, 0x2 ;  /* 0x0000000807037211 */ /* 0x000fe400078f10ff */
[----:B------:R-:W-:Y:S02]  /*16f0*/  ISETP.GE.OR P0, PT, R6, UR4, P0 ;  /* 0x0000000406007c0c */ /* 0x000fe40008706670 */
[--C-:B------:R-:W-:Y:S02]  /*1700*/  SHF.R.S32.HI R10, RZ, 0x2, R3.reuse ;  /* 0x00000002ff0a7819 */ /* 0x100fe40000011403 */
[----:B------:R-:W-:-:S04]  /*1710*/  SHF.R.S32.HI R5, RZ, 0x1f, R3 ;  /* 0x0000001fff057819 */ /* 0x000fc80000011403 */
[----:B------:R-:W-:-:S04]  /*1720*/  LEA.HI R5, R5, R10, RZ, 0x3 ;  /* 0x0000000a05057211 */ /* 0x000fc800078f18ff */
[----:B------:R-:W-:Y:S01]  /*1730*/  LOP3.LUT R5, R5, 0xfffffff8, RZ, 0xc0, !PT ;  /* 0xfffffff805057812 */ /* 0x000fe200078ec0ff */
[----:B------:R-:W-:Y:S06]  /*1740*/  @P0 EXIT ;  /* 0x000000000000094d */ /* 0x000fec0003800000 */
[----:B------:R-:W0:Y:S01]  /*1750*/  LDC.64 R16, c[0x0][0x658] ;  /* 0x00019600ff107b82 */ /* 0x000e220000000a00 */
[----:B------:R-:W-:Y:S01]  /*1760*/  IMAD.IADD R10, R10, 0x1, -R5 ;  /* 0x000000010a0a7824 */ /* 0x000fe200078e0a05 */
[----:B------:R-:W-:Y:S02]  /*1770*/  LOP3.LUT R3, R3, 0x7ffffffc, RZ, 0xc0, !PT ;  /* 0x7ffffffc03037812 */ /* 0x000fe400078ec0ff */
[----:B------:R-:W-:Y:S02]  /*1780*/  LEA.HI R5, R7, R8, RZ, 0x5 ;  /* 0x0000000807057211 */ /* 0x000fe400078f28ff */
[----:B------:R-:W-:Y:S01]  /*1790*/  SHF.R.S32.HI R11, RZ, 0x1f, R10 ;  /* 0x0000001fff0b7819 */ /* 0x000fe2000001140a */
[----:B------:R-:W-:Y:S01]  /*17a0*/  IMAD.IADD R3, R8, 0x1, -R3 ;  /* 0x0000000108037824 */ /* 0x000fe200078e0a03 */
[----:B------:R-:W-:Y:S02]  /*17b0*/  SHF.R.S32.HI R5, RZ, 0x5, R5 ;  /* 0x00000005ff057819 */ /* 0x000fe40000011405 */
[----:B---3-5:R-:W-:Y:S01]  /*17c0*/  FSETP.NEU.AND P1, PT, R2, RZ, PT ;  /* 0x000000ff0200720b */ /* 0x028fe20003f2d000 */
[----:B------:R-:W-:-:S02]  /*17d0*/  IMAD.SHL.U32 R3, R3, 0x2, RZ ;  /* 0x0000000203037824 */ /* 0x000fc400078e00ff */
[----:B------:R-:W-:-:S03]  /*17e0*/  IMAD.WIDE R14, R15, 0x40, R10 ;  /* 0x000000400f0e7825 */ /* 0x000fc600078e020a */
[----:B------:R-:W-:Y:S01]  /*17f0*/  SHF.R.S32.HI R9, RZ, 0x1f, R3 ;  /* 0x0000001fff097819 */ /* 0x000fe20000011403 */
[C---:B------:R-:W-:Y:S01]  /*1800*/  IMAD R7, R5.reuse, -0x10, -R6 ;  /* 0xfffffff005077824 */ /* 0x040fe200078e0a06 */
[C---:B------:R-:W-:Y:S01]  /*1810*/  IADD3 R8, P0, R4.reuse, R3, RZ ;  /* 0x0000000304087210 */ /* 0x040fe20007f1e0ff */
[----:B------:R-:W-:Y:S01]  /*1820*/  IMAD.WIDE R14, R5, 0x10, R14 ;  /* 0x00000010050e7825 */ /* 0x000fe200078e020e */
[----:B------:R-:W-:Y:S02]  /*1830*/  IADD3 R3, -R3, UR5, -R4 ;  /* 0x0000000503037c10 */ /* 0x000fe4000fffe904 */
[----:B------:R-:W-:Y:S01]  /*1840*/  LEA.HI.X.SX32 R9, R4, R9, 0x1, P0 ;  /* 0x0000000904097211 */ /* 0x000fe200000f0eff */
[-C--:B0-----:R-:W-:Y:S01]  /*1850*/  IMAD R4, R15, R16.reuse, RZ ;  /* 0x000000100f047224 */ /* 0x081fe200078e02ff */
[----:B------:R-:W-:Y:S02]  /*1860*/  IADD3 R10, R7, UR4, -R10 ;  /* 0x00000004070a7c10 */ /* 0x000fe4000fffe80a */
[----:B------:R-:W-:Y:S01]  /*1870*/  ISETP.GT.AND P0, PT, R3, RZ, PT ;  /* 0x000000ff0300720c */ /* 0x000fe20003f04270 */
[----:B------:R-:W-:Y:S01]  /*1880*/  IMAD.WIDE.U32 R12, R14, R16, R8 ;  /* 0x000000100e0c7225 */ /* 0x000fe200078e0008 */
[----:B------:R-:W-:-:S02]  /*1890*/  SHF.L.U64.HI R11, R16, 0x3, R17 ;  /* 0x00000003100b7819 */ /* 0x000fc40000010211 */
[----:B------:R-:W-:Y:S01]  /*18a0*/  ISETP.GT.AND P2, PT, R10, RZ, P0 ;  /* 0x000000ff0a00720c */ /* 0x000fe20000744270 */
[----:B------:R-:W-:Y:S02]  /*18b0*/  IMAD R7, R14, R17, R4 ;  /* 0x000000110e077224 */ /* 0x000fe400078e0204 */
[----:B------:R-:W-:Y:S02]  /*18c0*/  IMAD.SHL.U32 R16, R16, 0x8, RZ ;  /* 0x0000000810107824 */ /* 0x000fe400078e00ff */
[----:B------:R-:W-:Y:S01]  /*18d0*/  IMAD.IADD R7, R13, 0x1, R7 ;  /* 0x000000010d077824 */ /* 0x000fe200078e0207 */
[----:B------:R-:W-:Y:S07]  /*18e0*/  @!P1 BRA `(.L_x_28) ;  /* 0x0000002c00f49947 */ /* 0x000fee0003800000 */
[----:B------:R-:W-:Y:S01]  /*18f0*/  ULDC.64 UR6, c[0x0][0x630] ;  /* 0x00018c0000067ab9 */ /* 0x000fe20000000a00 */
[----:B------:R-:W-:Y:S01]  /*1900*/  ULDC.64 UR8, c[0x0][0x628] ;  /* 0x00018a0000087ab9 */ /* 0x000fe20000000a00 */
[----:B------:R-:W-:Y:S01]  /*1910*/  IMAD R13, R15, UR6, RZ ;  /* 0x000000060f0d7c24 */ /* 0x000fe2000f8e02ff */
[----:B------:R-:W-:Y:S01]  /*1920*/  ULDC.64 UR4, c[0x0][0x650] ;  /* 0x0001940000047ab9 */ /* 0x000fe20000000a00 */
[----:B------:R-:W-:-:S04]  /*1930*/  IMAD.WIDE.U32 R18, R14, UR6, R8 ;  /* 0x000000060e127c25 */ /* 0x000fc8000f8e0008 */
[----:B------:R-:W-:Y:S01]  /*1940*/  IMAD R13, R14, UR7, R13 ;  /* 0x000000070e0d7c24 */ /* 0x000fe2000f8e020d */
[----:B------:R-:W-:-:S03]  /*1950*/  LEA R4, P1, R18, UR8, 0x1 ;  /* 0x0000000812047c11 */ /* 0x000fc6000f8208ff */
[----:B------:R-:W-:-:S05]  /*1960*/  IMAD.IADD R5, R19, 0x1, R13 ;  /* 0x0000000113057824 */ /* 0x000fca00078e020d */
[----:B------:R-:W-:-:S05]  /*1970*/  LEA.HI.X R5, R18, UR9, R5, 0x1, P1 ;  /* 0x0000000912057c11 */ /* 0x000fca00088f0c05 */
[----:B------:R-:W3:Y:S01]  /*1980*/  @P2 LDG.E.LTC128B.U16 R17, desc[UR12][R4.64] ;  /* 0x0000000c04112981 */ /* 0x000ee2000c1e1520 */
[C---:B------:R-:W-:Y:S01]  /*1990*/  LEA R6, P4, R12.reuse, UR4, 0x1 ;  /* 0x000000040c067c11 */ /* 0x040fe2000f8808ff */
[----:B------:R-:W-:Y:S01]  /*19a0*/  BSSY B0, `(.L_x_29) ;  /* 0x000000b000007945 */ /* 0x000fe20003800000 */
[----:B------:R-:W-:Y:S02]  /*19b0*/  ISETP.GT.AND P1, PT, R3, 0x1, PT ;  /* 0x000000010300780c */ /* 0x000fe40003f24270 */
[----:B------:R-:W-:Y:S02]  /*19c0*/  LEA.HI.X R7, R12, UR5, R7, 0x1, P4 ;  /* 0x000000050c077c11 */ /* 0x000fe4000a0f0c07 */
[----:B------:R-:W-:Y:S01]  /*19d0*/  ISETP.GT.AND P3, PT, R10, RZ, P1 ;  /* 0x000000ff0a00720c */ /* 0x000fe20000f64270 */
[----:B---3--:R-:W-:-:S05]  /*19e0*/  HADD2.F32 R19, -RZ, R17.H0_H0 ;  /* 0x20000011ff137230 */ /* 0x008fca0000004100 */
[----:B------:R-:W-:-:S04]  /*19f0*/  FMUL R19, R19, R2 ;  /* 0x0000000213137220 */ /* 0x000fc80000400000 */
[----:B--2---:R-:W-:-:S05]  /*1a00*/  FFMA R19, R24, R0, R19 ;  /* 0x0000000018137223 */ /* 0x004fca0000000013 */
[----:B------:R-:W-:-:S05]  /*1a10*/  F2FP.F16.F32.PACK_AB R19, RZ, R19 ;  /* 0x00000013ff13723e */ /* 0x000fca00000000ff */
[----:B------:R0:W-:Y:S01]  /*1a20*/  @P2 STG.E.U16 desc[UR12][R6.64], R19 ;  /* 0x0000001306002986 */ /* 0x0001e2000c10150c */
[----:B------:R-:W-:Y:S05]  /*1a30*/  @!P3 BRA `(.L_x_30) ;  /* 0x000000000004b947 */ /* 0x000fea0003800000 */
[----:B------:R1:W5:Y:S02]  /*1a40*/  LDG.E.LTC128B.U16 R17, desc[UR12][R4.64+0x2] ;  /* 0x0000020c04117981 */ /* 0x000364000c1e1520 */
.L_x_30:
[----:B------:R-:W-:Y:S05]  /*1a50*/  BSYNC B0 ;  /* 0x0000000000007941 */ /* 0x000fea0003800000 */
.L_x_29:
[----:B------:R-:W-:Y:S01]  /*1a60*/  USHF.L.U32 UR5, UR6, 0x3, URZ ;  /* 0x0000000306057899 */ /* 0x000fe2000800063f */
[----:B-----5:R-:W-:Y:S01]  /*1a70*/  HADD2.F32 R15, -RZ, R17.H0_H0 ;  /* 0x20000011ff0f7230 */ /* 0x020fe20000004100 */
[----:B------:R-:W-:Y:S01]  /*1a80*/  USHF.L.U64.HI UR4, UR6, 0x3, UR7 ;  /* 0x0000000306047899 */ /* 0x000fe20008010207 */
[----:B------:R-:W-:-:S03]  /*1a90*/  ISETP.GT.AND P0, PT, R10, 0x8, P0 ;  /* 0x000000080a00780c */ /* 0x000fc60000704270 */
[----:B------:R-:W-:Y:S02]  /*1aa0*/  IMAD.U32 R18, RZ, RZ, UR5 ;  /* 0x00000005ff127e24 */ /* 0x000fe4000f8e00ff */
[----:B------:R-:W-:Y:S01]  /*1ab0*/  FMUL R12, R15, R2 ;  /* 0x000000020f0c7220 */ /* 0x000fe20000400000 */
[----:B0-----:R-:W-:-:S03]  /*1ac0*/  IMAD.U32 R19, RZ, RZ, UR4 ;  /* 0x00000004ff137e24 */ /* 0x001fc6000f8e00ff */
[----:B------:R-:W-:Y:S01]  /*1ad0*/  FFMA R12, R25, R0, R12 ;  /* 0x00000000190c7223 */ /* 0x000fe2000000000c */
[----:B------:R-:W-:-:S04]  /*1ae0*/  IMAD.WIDE.U32 R18, R14, UR6, R18 ;  /* 0x000000060e127c25 */ /* 0x000fc8000f8e0012 */
[----:B------:R-:W-:Y:S02]  /*1af0*/  F2FP.F16.F32.PACK_AB R12, RZ, R12 ;  /* 0x0000000cff0c723e */ /* 0x000fe400000000ff */
[----:B------:R-:W-:-:S03]  /*1b00*/  IADD3 R14, P2, R8, R18, RZ ;  /* 0x00000012080e7210 */ /* 0x000fc60007f5e0ff */
[----:B------:R0:W-:Y:S01]  /*1b10*/  @P3 STG.E.U16 desc[UR12][R6.64+0x2], R12 ;  /* 0x0000020c06003986 */ /* 0x0001e2000c10150c */
[----:B------:R-:W-:Y:S02]  /*1b20*/  IADD3.X R9, R9, R13, R19, P2, !PT ;  /* 0x0000000d09097210 */ /* 0x000fe400017fe413 */
[----:B------:R-:W-:-:S04]  /*1b30*/  LEA R8, P2, R14, UR8, 0x1 ;  /* 0x000000080e087c11 */ /* 0x000fc8000f8408ff */
[----:B------:R-:W-:Y:S02]  /*1b40*/  LEA.HI.X R9, R14, UR9, R9, 0x1, P2 ;  /* 0x000000090e097c11 */ /* 0x000fe400090f0c09 */
[----:B------:R-:W-:-:S06]  /*1b50*/  PRMT R14, R17, 0x7610, R14 ;  /* 0x00007610110e7816 */ /* 0x000fcc000000000e */
[----:B------:R-:W2:Y:S01]  /*1b60*/  @P0 LDG.E.LTC128B.U16 R14, desc[UR12][R8.64] ;  /* 0x0000000c080e0981 */ /* 0x000ea2000c1e1520 */
[C---:B------:R-:W-:Y:S01]  /*1b70*/  SHF.L.U64.HI R11, R16.reuse, 0x1, R11 ;  /* 0x00000001100b7819 */ /* 0x040fe2000001020b */
[----:B------:R-:W-:Y:S01]  /*1b80*/  BSSY B0, `(.L_x_31) ;  /* 0x000000b000007945 */ /* 0x000fe20003800000 */
[----:B------:R-:W-:Y:S02]  /*1b90*/  LEA R16, P2, R16, R6, 0x1 ;  /* 0x0000000610107211 */ /* 0x000fe400078408ff */
[----:B------:R-:W-:-:S03]  /*1ba0*/  ISETP.GT.AND P1, PT, R10, 0x8, P1 ;  /* 0x000000080a00780c */ /* 0x000fc60000f24270 */
[----:B------:R-:W-:Y:S02]  /*1bb0*/  IMAD.X R17, R11, 0x1, R7, P2 ;  /* 0x000000010b117824 */ /* 0x000fe400010e0607 */
[----:B--2---:R-:W-:-:S05]  /*1bc0*/  HADD2.F32 R13, -RZ, R14.H0_H0 ;  /* 0x2000000eff0d7230 */ /* 0x004fca0000004100 */
[----:B------:R-:W-:-:S04]  /*1bd0*/  FMUL R13, R13, R2 ;  /* 0x000000020d0d7220 */ /* 0x000fc80000400000 */
[----:B------:R-:W-:-:S05]  /*1be0*/  FFMA R13, R26, R0, R13 ;  /* 0x000000001a0d7223 */ /* 0x000fca000000000d */
[----:B------:R-:W-:-:S05]  /*1bf0*/  F2FP.F16.F32.PACK_AB R13, RZ, R13 ;  /* 0x0000000dff0d723e */ /* 0x000fca00000000ff */
[----:B------:R0:W-:Y:S01]  /*1c00*/  @P0 STG.E.U16 desc[UR12][R16.64], R13 ;  /* 0x0000000d10000986 */ /* 0x0001e2000c10150c */
[----:B------:R-:W-:Y:S05]  /*1c10*/  @!P1 BRA `(.L_x_32) ;  /* 0x0000000000049947 */ /* 0x000fea0003800000 */
[----:B------:R2:W5:Y:S02]  /*1c20*/  LDG.E.LTC128B.U16 R14, desc[UR12][R8.64+0x2] ;  /* 0x0000020c080e7981 */ /* 0x000564000c1e1520 */
.L_x_32:
[----:B------:R-:W-:Y:S05]  /*1c30*/  BSYNC B0 ;  /* 0x0000000000007941 */ /* 0x000fea0003800000 */
.L_x_31:
[----:B-----5:R-:W-:Y:S01]  /*1c40*/  HADD2.F32 R11, -RZ, R14.H0_H0 ;  /* 0x2000000eff0b7230 */ /* 0x020fe20000004100 */
[----:B------:R-:W-:Y:S01]  /*1c50*/  ISETP.GT.AND P0, PT, R3, 0x8, PT ;  /* 0x000000080300780c */ /* 0x000fe20003f04270 */
[----:B0-----:R-:W-:Y:S01]  /*1c60*/  @P1 IMAD.MOV.U32 R13, RZ, RZ, R17 ;  /* 0x000000ffff0d1224 */ /* 0x001fe200078e0011 */
[----:B------:R-:W-:Y:S02]  /*1c70*/  BSSY B0, `(.L_x_33) ;  /* 0x000000a000007945 */ /* 0x000fe40003800000 */
[----:B------:R-:W-:Y:S01]  /*1c80*/  FMUL R12, R11, R2 ;  /* 0x000000020b0c7220 */ /* 0x000fe20000400000 */
[----:B------:R-:W-:-:S03]  /*1c90*/  ISETP.GT.AND P2, PT, R10, RZ, P0 ;  /* 0x000000ff0a00720c */ /* 0x000fc60000744270 */
[----:B------:R-:W-:-:S05]  /*1ca0*/  FFMA R12, R27, R0, R12 ;  /* 0x000000001b0c7223 */ /* 0x000fca000000000c */
[----:B------:R-:W-:-:S04]  /*1cb0*/  F2FP.F16.F32.PACK_AB R12, RZ, R12 ;  /* 0x0000000cff0c723e */ /* 0x000fc800000000ff */
[----:B------:R-:W-:Y:S01]  /*1cc0*/  PRMT R11, R12, 0x7610, R11 ;  /* 0x000076100c0b7816 */ /* 0x000fe2000000000b */
[----:B------:R-:W-:-:S05]  /*1cd0*/  @P1 IMAD.MOV.U32 R12, RZ, RZ, R16 ;  /* 0x000000ffff0c1224 */ /* 0x000fca00078e0010 */
[----:B------:R0:W-:Y:S01]  /*1ce0*/  @P1 STG.E.U16 desc[UR12][R12.64+0x2], R11 ;  /* 0x0000020b0c001986 */ /* 0x0001e2000c10150c */
[----:B------:R-:W-:Y:S05]  /*1cf0*/  @!P2 BRA `(.L_x_34) ;  /* 0x000000000004a947 */ /* 0x000fea0003800000 */
[----:B------:R3:W5:Y:S02]  /*1d00*/  LDG.E.LTC128B.U16 R14, desc[UR12][R4.64+0x10] ;  /* 0x0000100c040e7981 */ /* 0x000764000c1e1520 */
.L_x_34:
[----:B------:R-:W-:Y:S05]  /*1d10*/  BSYNC B0 ;  /* 0x0000000000007941 */ /* 0x000fea0003800000 */
.L_x_33:
[----:B0----5:R-:W-:Y:S01]  /*1d20*/  HADD2.F32 R11, -RZ, R14.H0_H0 ;  /* 0x2000000eff0b7230 */ /* 0x021fe20000004100 */
[----:B------:R-:W-:Y:S01]  /*1d30*/  ISETP.GT.AND P1, PT, R3, 0x9, PT ;  /* 0x000000090300780c */ /* 0x000fe20003f24270 */
[----:B------:R-:W-:Y:S03]  /*1d40*/  BSSY B0, `(.L_x_35) ;  /* 0x0000008000007945 */ /* 0x000fe60003800000 */
[----:B------:R-:W-:Y:S01]  /*1d50*/  FMUL R11, R11, R2 ;  /* 0x000000020b0b7220 */ /* 0x000fe20000400000 */
[----:B------:R-:W-:-:S03]  /*1d60*/  ISETP.GT.AND P3, PT, R10, RZ, P1 ;  /* 0x000000ff0a00720c */ /* 0x000fc60000f64270 */
[----:B------:R-:W-:-:S05]  /*1d70*/  FFMA R11, R28, R0, R11 ;  /* 0x000000001c0b7223 */ /* 0x000fca000000000b */
[----:B------:R-:W-:-:S05]  /*1d80*/  F2FP.F16.F32.PACK_AB R11, RZ, R11 ;  /* 0x0000000bff0b723e */ /* 0x000fca00000000ff */
[----:B------:R0:W-:Y:S01]  /*1d90*/  @P2 STG.E.U16 desc[UR12][R6.64+0x10], R11 ;  /* 0x0000100b06002986 */ /* 0x0001e2000c10150c */
[----:B------:R-:W-:Y:S05]  /*1da0*/  @!P3 BRA `(.L_x_36) ;  /* 0x000000000004b947 */ /* 0x000fea0003800000 */
[----:B------:R4:W5:Y:S02]  /*1db0*/  LDG.E.LTC128B.U16 R14, desc[UR12][R4.64+0x12] ;  /* 0x0000120c040e7981 */ /* 0x000964000c1e1520 */
.L_x_36:
[----:B------:R-:W-:Y:S05]  /*1dc0*/  BSYNC B0 ;  /* 0x0000000000007941 */ /* 0x000fea0003800000 */
.L_x_35:
[----:B0----5:R-:W-:Y:S01]  /*1dd0*/  HADD2.F32 R11, -RZ, R14.H0_H0 ;  /* 0x2000000eff0b7230 */ /* 0x021fe20000004100 */
[----:B------:R-:W-:Y:S01]  /*1de0*/  ISETP.GT.AND P0, PT, R10, 0x8, P0 ;  /* 0x000000080a00780c */ /* 0x000fe20000704270 */
[----:B------:R-:W-:Y:S03]  /*1df0*/  BSSY B0, `(.L_x_37) ;  /* 0x0000007000007945 */ /* 0x000fe60003800000 */
[----:B------:R-:W-:-:S04]  /*1e00*/  FMUL R12, R11, R2 ;  /* 0x000000020b0c7220 */ /* 0x000fc80000400000 */
[----:B------:R-:W-:-:S05]  /*1e10*/  FFMA R12, R29, R0, R12 ;  /* 0x000000001d0c7223 */ /* 0x000fca000000000c */
[----:B------:R-:W-:-:S05]  /*1e20*/  F2FP.F16.F32.PACK_AB R12, RZ, R12 ;  /* 0x0000000cff0c723e */ /* 0x000fca00000000ff */
[----:B------:R0:W-:Y:S01]  /*1e30*/  @P3 STG.E.U16 desc[UR12][R6.64+0x12], R12 ;  /* 0x0000120c06003986 */ /* 0x0001e2000c10150c */
[----:B------:R-:W-:Y:S05]  /*1e40*/  @!P0 BRA `(.L_x_38) ;  /* 0x0000000000048947 */ /* 0x000fea0003800000 */
[----:B------:R0:W5:Y:S02]  /*1e50*/  LDG.E.LTC128B.U16 R14, desc[UR12][R8.64+0x10] ;  /* 0x0000100c080e7981 */ /* 0x000164000c1e1520 */
.L_x_38:
[----:B------:R-:W-:Y:S05]  /*1e60*/  BSYNC B0 ;  /* 0x0000000000007941 */ /* 0x000fea0003800000 */
.L_x_37:
[----:B-----5:R-:W-:Y:S01]  /*1e70*/  HADD2.F32 R11, -RZ, R14.H0_H0 ;  /* 0x2000000eff0b7230 */ /* 0x020fe20000004100 */
[----:B------:R-:W-:Y:S01]  /*1e80*/  ISETP.GT.AND P1, PT, R10, 0x8, P1 ;  /* 0x000000080a00780c */ /* 0x000fe20000f24270 */
[----:B0-----:R-:W-:Y:S01]  /*1e90*/  @P0 IMAD.MOV.U32 R12, RZ, RZ, R16 ;  /* 0x000000ffff0c0224 */ /* 0x001fe200078e0010 */
[----:B------:R-:W-:Y:S01]  /*1ea0*/  BSSY B0, `(.L_x_39) ;  /* 0x0000008000007945 */ /* 0x000fe20003800000 */
[----:B------:R-:W-:Y:S02]  /*1eb0*/  @P0 IMAD.MOV.U32 R13, RZ, RZ, R17 ;  /* 0x000000ffff0d0224 */ /* 0x000fe400078e0011 */
[----:B------:R-:W-:-:S04]  /*1ec0*/  FMUL R11, R11, R2 ;  /* 0x000000020b0b7220 */ /* 0x000fc80000400000 */
[----:B------:R-:W-:-:S05]  /*1ed0*/  FFMA R11, R30, R0, R11 ;  /* 0x000000001e0b7223 */ /* 0x000fca000000000b */
[----:B------:R-:W-:-:S05]  /*1ee0*/  F2FP.F16.F32.PACK_AB R11, RZ, R11 ;  /* 0x0000000bff0b723e */ /* 0x000fca00000000ff */
[----:B------:R0:W-:Y:S01]  /*1ef0*/  @P0 STG.E.U16 desc[UR12][R12.64+0x10], R11 ;  /* 0x0000100b0c000986 */ /* 0x0001e2000c10150c */
[----:B------:R-:W-:Y:S05]  /*1f00*/  @!P1 BRA `(.L_x_40) ;  /* 0x0000000000049947 */ /* 0x000fea0003800000 */
[----:B------:R0:W5:Y:S02]  /*1f10*/  LDG.E.LTC128B.U16 R14, desc[UR12][R8.64+0x12] ;  /* 0x0000120c080e7981 */ /* 0x000164000c1e1520 */
.L_x_40:
[----:B------:R-:W-:Y:S05]  /*1f20*/  BSYNC B0 ;  /* 0x0000000000007941 */ /* 0x000fea0003800000 */
.L_x_39:
[----:B0----5:R-:W-:Y:S01]  /*1f30*/  HADD2.F32 R11, -RZ, R14.H0_H0 ;  /* 0x2000000eff0b7230 */ /* 0x021fe20000004100 */
[----:B------:R-:W-:Y:S01]  /*1f40*/  ISETP.GT.AND P0, PT, R3, 0x10, PT ;  /* 0x000000100300780c */ /* 0x000fe20003f04270 */
[----:B------:R-:W-:Y:S01]  /*1f50*/  @P1 IMAD.MOV.U32 R13, RZ, RZ, R17 ;  /* 0x000000ffff0d1224 */ /* 0x000fe200078e0011 */
        /* <DEDUP_REMOVED lines=10> */
.L_x_42:
[----:B------:R-:W-:Y:S05]  /*2000*/  BSYNC B0 ;  /* 0x0000000000007941 */ /* 0x000fea0003800000 */
.L_x_41:
        /* <DEDUP_REMOVED lines=10> */
.L_x_44:
[----:B------:R-:W-:Y:S05]  /*20b0*/  BSYNC B0 ;  /* 0x0000000000007941 */ /* 0x000fea0003800000 */
.L_x_43:
        /* <DEDUP_REMOVED lines=9> */
.L_x_46:
[----:B------:R-:W-:Y:S05]  /*2150*/  BSYNC B0 ;  /* 0x0000000000007941 */ /* 0x000fea0003800000 */
.L_x_45:
        /* <DEDUP_REMOVED lines=11> */
.L_x_48:
[----:B------:R-:W-:Y:S05]  /*2210*/  BSYNC B0 ;  /* 0x0000000000007941 */ /* 0x000fea0003800000 */
.L_x_47:
        /* <DEDUP_REMOVED lines=13> */
.L_x_50:
[----:B------:R-:W-:Y:S05]  /*22f0*/  BSYNC B0 ;  /* 0x0000000000007941 */ /* 0x000fea0003800000 */
.L_x_49:
        /* <DEDUP_REMOVED lines=10> */
.L_x_52:
[----:B------:R-:W-:Y:S05]  /*23a0*/  BSYNC B0 ;  /* 0x0000000000007941 */ /* 0x000fea0003800000 */
.L_x_51:
        /* <DEDUP_REMOVED lines=9> */
.L_x_54:
[----:B------:R-:W-:Y:S05]  /*2440*/  BSYNC B0 ;  /* 0x0000000000007941 */ /* 0x000fea0003800000 */
.L_x_53:
        /* <DEDUP_REMOVED lines=11> */
.L_x_56:
[----:B------:R-:W-:Y:S05]  /*2500*/  BSYNC B0 ;  /* 0x0000000000007941 */ /* 0x000fea0003800000 */
.L_x_55:
        /* <DEDUP_REMOVED lines=13> */
.L_x_58:
[----:B------:R-:W-:Y:S05]  /*25e0*/  BSYNC B0 ;  /* 0x0000000000007941 */ /* 0x000fea0003800000 */
.L_x_57:
        /* <DEDUP_REMOVED lines=10> */
.L_x_60:
[----:B------:R-:W-:Y:S05]  /*2690*/  BSYNC B0 ;  /* 0x0000000000007941 */ /* 0x000fea0003800000 */
.L_x_59:
        /* <DEDUP_REMOVED lines=9> */
.L_x_62:
[----:B------:R-:W-:Y:S05]  /*2730*/  BSYNC B0 ;  /* 0x0000000000007941 */ /* 0x000fea0003800000 */
.L_x_61:
        /* <DEDUP_REMOVED lines=11> */
.L_x_64:
[----:B------:R-:W-:Y:S05]  /*27f0*/  BSYNC B0 ;  /* 0x0000000000007941 */ /* 0x000fea0003800000 */
.L_x_63:
        /* <DEDUP_REMOVED lines=13> */
.L_x_66:
[----:B------:R-:W-:Y:S05]  /*28d0*/  BSYNC B0 ;  /* 0x0000000000007941 */ /* 0x000fea0003800000 */
.L_x_65:
        /* <DEDUP_REMOVED lines=10> */
.L_x_68:
[----:B------:R-:W-:Y:S05]  /*2980*/  BSYNC B0 ;  /* 0x0000000000007941 */ /* 0x000fea0003800000 */
.L_x_67:
        /* <DEDUP_REMOVED lines=9> */
.L_x_70:
[----:B------:R-:W-:Y:S05]  /*2a20*/  BSYNC B0 ;  /* 0x0000000000007941 */ /* 0x000fea0003800000 */
.L_x_69:
        /* <DEDUP_REMOVED lines=11> */
.L_x_72:
[----:B------:R-:W-:Y:S05]  /*2ae0*/  BSYNC B0 ;  /* 0x0000000000007941 */ /* 0x000fea0003800000 */
.L_x_71:
        /* <DEDUP_REMOVED lines=13> */
.L_x_74:
[----:B------:R-:W-:Y:S05]  /*2bc0*/  BSYNC B0 ;  /* 0x0000000000007941 */ /* 0x000fea0003800000 */
.L_x_73:
        /* <DEDUP_REMOVED lines=10> */
.L_x_76:
[----:B------:R-:W-:Y:S05]  /*2c70*/  BSYNC B0 ;  /* 0x0000000000007941 */ /* 0x000fea0003800000 */
.L_x_75:
        /* <DEDUP_REMOVED lines=9> */
.L_x_78:
[----:B------:R-:W-:Y:S05]  /*2d10*/  BSYNC B0 ;  /* 0x0000000000007941 */ /* 0x000fea0003800000 */
.L_x_77:
        /* <DEDUP_REMOVED lines=11> */
.L_x_80:
[----:B------:R-:W-:Y:S05]  /*2dd0*/  BSYNC B0 ;  /* 0x0000000000007941 */ /* 0x000fea0003800000 */
.L_x_79:
        /* <DEDUP_REMOVED lines=13> */
.L_x_82:
[----:B------:R-:W-:Y:S05]  /*2eb0*/  BSYNC B0 ;  /* 0x0000000000007941 */ /* 0x000fea0003800000 */
.L_x_81:
        /* <DEDUP_REMOVED lines=10> */
.L_x_84:
[----:B------:R-:W-:Y:S05]  /*2f60*/  BSYNC B0 ;  /* 0x0000000000007941 */ /* 0x000fea0003800000 */
.L_x_83:
        /* <DEDUP_REMOVED lines=9> */
.L_x_86:
[----:B------:R-:W-:Y:S05]  /*3000*/  BSYNC B0 ;  /* 0x0000000000007941 */ /* 0x000fea0003800000 */
.L_x_85:
        /* <DEDUP_REMOVED lines=11> */
.L_x_88:
[----:B------:R-:W-:Y:S05]  /*30c0*/  BSYNC B0 ;  /* 0x0000000000007941 */ /* 0x000fea0003800000 */
.L_x_87:
        /* <DEDUP_REMOVED lines=13> */
.L_x_90:
[----:B------:R-:W-:Y:S05]  /*31a0*/  BSYNC B0 ;  /* 0x0000000000007941 */ /* 0x000fea0003800000 */
.L_x_89:
        /* <DEDUP_REMOVED lines=10> */
.L_x_92:
[----:B------:R-:W-:Y:S05]  /*3250*/  BSYNC B0 ;  /* 0x0000000000007941 */ /* 0x000fea0003800000 */
.L_x_91:
        /* <DEDUP_REMOVED lines=9> */
.L_x_94:
[----:B------:R-:W-:Y:S05]  /*32f0*/  BSYNC B0 ;  /* 0x0000000000007941 */ /* 0x000fea0003800000 */
.L_x_93:
        /* <DEDUP_REMOVED lines=11> */
.L_x_96:
[----:B------:R-:W-:Y:S05]  /*33b0*/  BSYNC B0 ;  /* 0x0000000000007941 */ /* 0x000fea0003800000 */
.L_x_95:
        /* <DEDUP_REMOVED lines=13> */
.L_x_98:
[----:B------:R-:W-:Y:S05]  /*3490*/  BSYNC B0 ;  /* 0x0000000000007941 */ /* 0x000fea0003800000 */
.L_x_97:
        /* <DEDUP_REMOVED lines=10> */
.L_x_100:
[----:B------:R-:W-:Y:S05]  /*3540*/  BSYNC B0 ;  /* 0x0000000000007941 */ /* 0x000fea0003800000 */
.L_x_99:
        /* <DEDUP_REMOVED lines=9> */
.L_x_102:
[----:B------:R-:W-:Y:S05]  /*35e0*/  BSYNC B0 ;  /* 0x0000000000007941 */ /* 0x000fea0003800000 */
.L_x_101:
        /* <DEDUP_REMOVED lines=11> */
.L_x_104:
[----:B------:R-:W-:Y:S05]  /*36a0*/  BSYNC B0 ;  /* 0x0000000000007941 */ /* 0x000fea0003800000 */
.L_x_103:
        /* <DEDUP_REMOVED lines=13> */
.L_x_106:
[----:B------:R-:W-:Y:S05]  /*3780*/  BSYNC B0 ;  /* 0x0000000000007941 */ /* 0x000fea0003800000 */
.L_x_105:
        /* <DEDUP_REMOVED lines=10> */
.L_x_108:
[----:B------:R-:W-:Y:S05]  /*3830*/  BSYNC B0 ;  /* 0x0000000000007941 */ /* 0x000fea0003800000 */
.L_x_107:
        /* <DEDUP_REMOVED lines=9> */
.L_x_110:
[----:B------:R-:W-:Y:S05]  /*38d0*/  BSYNC B0 ;  /* 0x0000000000007941 */ /* 0x000fea0003800000 */
.L_x_109:
        /* <DEDUP_REMOVED lines=11> */
.L_x_112:
[----:B------:R-:W-:Y:S05]  /*3990*/  BSYNC B0 ;  /* 0x0000000000007941 */ /* 0x000fea0003800000 */
.L_x_111:
        /* <DEDUP_REMOVED lines=13> */
.L_x_114:
[----:B------:R-:W-:Y:S05]  /*3a70*/  BSYNC B0 ;  /* 0x0000000000007941 */ /* 0x000fea0003800000 */
.L_x_113:
        /* <DEDUP_REMOVED lines=10> */
.L_x_116:
[----:B------:R-:W-:Y:S05]  /*3b20*/  BSYNC B0 ;  /* 0x0000000000007941 */ /* 0x000fea0003800000 */
.L_x_115:
        /* <DEDUP_REMOVED lines=9> */
.L_x_118:
[----:B------:R-:W-:Y:S05]  /*3bc0*/  BSYNC B0 ;  /* 0x0000000000007941 */ /* 0x000fea0003800000 */
.L_x_117:
        /* <DEDUP_REMOVED lines=11> */
.L_x_120:
[----:B------:R-:W-:Y:S05]  /*3c80*/  BSYNC B0 ;  /* 0x0000000000007941 */ /* 0x000fea0003800000 */
.L_x_119:
        /* <DEDUP_REMOVED lines=13> */
.L_x_122:
[----:B------:R-:W-:Y:S05]  /*3d60*/  BSYNC B0 ;  /* 0x0000000000007941 */ /* 0x000fea0003800000 */
.L_x_121:
        /* <DEDUP_REMOVED lines=10> */
.L_x_124:
[----:B------:R-:W-:Y:S05]  /*3e10*/  BSYNC B0 ;  /* 0x0000000000007941 */ /* 0x000fea0003800000 */
.L_x_123:
        /* <DEDUP_REMOVED lines=9> */
.L_x_126:
[----:B------:R-:W-:Y:S05]  /*3eb0*/  BSYNC B0 ;  /* 0x0000000000007941 */ /* 0x000fea0003800000 */
.L_x_125:
        /* <DEDUP_REMOVED lines=11> */
.L_x_128:
[----:B------:R-:W-:Y:S05]  /*3f70*/  BSYNC B0 ;  /* 0x0000000000007941 */ /* 0x000fea0003800000 */
.L_x_127:
        /* <DEDUP_REMOVED lines=13> */
.L_x_130:
[----:B------:R-:W-:Y:S05]  /*4050*/  BSYNC B0 ;  /* 0x0000000000007941 */ /* 0x000fea0003800000 */
.L_x_129:
        /* <DEDUP_REMOVED lines=10> */
.L_x_132:
[----:B------:R-:W-:Y:S05]  /*4100*/  BSYNC B0 ;  /* 0x0000000000007941 */ /* 0x000fea0003800000 */
.L_x_131:
        /* <DEDUP_REMOVED lines=9> */
.L_x_134:
[----:B------:R-:W-:Y:S05]  /*41a0*/  BSYNC B0 ;  /* 0x0000000000007941 */ /* 0x000fea0003800000 */
.L_x_133:
        /* <DEDUP_REMOVED lines=11> */
.L_x_136:
[----:B------:R-:W-:Y:S05]  /*4260*/  BSYNC B0 ;  /* 0x0000000000007941 */ /* 0x000fea0003800000 */
.L_x_135:
        /* <DEDUP_REMOVED lines=13> */
.L_x_138:
[----:B------:R-:W-:Y:S05]  /*4340*/  BSYNC B0 ;  /* 0x0000000000007941 */ /* 0x000fea0003800000 */
.L_x_137:
        /* <DEDUP_REMOVED lines=10> */
.L_x_140:
[----:B------:R-:W-:Y:S05]  /*43f0*/  BSYNC B0 ;  /* 0x0000000000007941 */ /* 0x000fea0003800000 */
.L_x_139:
        /* <DEDUP_REMOVED lines=9> */
.L_x_142:
[----:B------:R-:W-:Y:S05]  /*4490*/  BSYNC B0 ;  /* 0x0000000000007941 */ /* 0x000fea0003800000 */
.L_x_141:
        /* <DEDUP_REMOVED lines=11> */
.L_x_144:
[----:B------:R-:W-:Y:S05]  /*4550*/  BSYNC B0 ;  /* 0x0000000000007941 */ /* 0x000fea0003800000 */
.L_x_143:
        /* <DEDUP_REMOVED lines=13> */
.L_x_146:
[----:B------:R-:W-:Y:S05]  /*4630*/  BSYNC B0 ;  /* 0x0000000000007941 */ /* 0x000fea0003800000 */
.L_x_145:
        /* <DEDUP_REMOVED lines=10> */
.L_x_148:
[----:B------:R-:W-:Y:S05]  /*46e0*/  BSYNC B0 ;  /* 0x0000000000007941 */ /* 0x000fea0003800000 */
.L_x_147:
[----:B-----5:R-:W-:Y:S01]  /*46f0*/  HADD2.F32 R3, -RZ, R14.H0_H0 ;  /* 0x2000000eff037230 */ /* 0x020fe20000004100 */
[----:B------:R-:W-:Y:S01]  /*4700*/  ISETP.GT.AND P0, PT, R10, 0x8, P0 ;  /* 0x000000080a00780c */ /* 0x000fe20000704270 */
[----:B------:R-:W-:Y:S03]  /*4710*/  BSSY B0, `(.L_x_149) ;  /* 0x0000007000007945 */ /* 0x000fe60003800000 */
[----:B01-34-:R-:W-:-:S04]  /*4720*/  FMUL R4, R3, R2 ;  /* 0x0000000203047220 */ /* 0x01bfc80000400000 */
[----:B------:R-:W-:-:S05]  /*4730*/  FFMA R4, R85, R0, R4 ;  /* 0x0000000055047223 */ /* 0x000fca0000000004 */
[----:B------:R-:W-:-:S05]  /*4740*/  F2FP.F16.F32.PACK_AB R4, RZ, R4 ;  /* 0x00000004ff04723e */ /* 0x000fca00000000ff */
[----:B------:R0:W-:Y:S01]  /*4750*/  @P3 STG.E.U16 desc[UR12][R6.64+0xf2], R4 ;  /* 0x0000f20406003986 */ /* 0x0001e2000c10150c */
[----:B------:R-:W-:Y:S05]  /*4760*/  @!P0 BRA `(.L_x_150) ;  /* 0x0000000000048947 */ /* 0x000fea0003800000 */
[----:B------:R1:W5:Y:S02]  /*4770*/  LDG.E.LTC128B.U16 R14, desc[UR12][R8.64+0xf0] ;  /* 0x0000f00c080e7981 */ /* 0x000364000c1e1520 */
.L_x_150:
[----:B------:R-:W-:Y:S05]  /*4780*/  BSYNC B0 ;  /* 0x0000000000007941 */ /* 0x000fea0003800000 */
.L_x_149:
        /* <DEDUP_REMOVED lines=11> */
.L_x_152:
[----:B------:R-:W-:Y:S05]  /*4840*/  BSYNC B0 ;  /* 0x0000000000007941 */ /* 0x000fea0003800000 */
.L_x_151:
[----:B0----5:R-:W-:-:S05]  /*4850*/  HADD2.F32 R3, -RZ, R14.H0_H0 ;  /* 0x2000000eff037230 */ /* 0x021fca0000004100 */
[----:B------:R-:W-:-:S04]  /*4860*/  FMUL R2, R3, R2 ;  /* 0x0000000203027220 */ /* 0x000fc80000400000 */
[----:B------:R-:W-:Y:S01]  /*4870*/  FFMA R2, R87, R0, R2 ;  /* 0x0000000057027223 */ /* 0x000fe20000000002 */
[----:B------:R-:W-:Y:S06]  /*4880*/  @!P1 EXIT ;  /* 0x000000000000994d */ /* 0x000fec0003800000 */
[----:B------:R-:W-:-:S05]  /*4890*/  F2FP.F16.F32.PACK_AB R2, RZ, R2 ;  /* 0x00000002ff02723e */ /* 0x000fca00000000ff */
[----:B------:R-:W-:Y:S01]  /*48a0*/  STG.E.U16 desc[UR12][R16.64+0xf2], R2 ;  /* 0x0000f20210007986 */ /* 0x000fe2000c10150c */
[----:B------:R-:W-:Y:S05]  /*48b0*/  EXIT ;  /* 0x000000000000794d */ /* 0x000fea0003800000 */
.L_x_28:
[----:B------:R-:W-:Y:S01]  /*48c0*/  ISETP.GT.AND P3, PT, R3, 0x1, PT ;  /* 0x000000010300780c */ /* 0x000fe20003f64270 */
[----:B------:R-:W-:Y:S01]  /*48d0*/  ULDC.64 UR4, c[0x0][0x650] ;  /* 0x0001940000047ab9 */ /* 0x000fe20000000a00 */
[-C--:B--2---:R-:W-:Y:S01]  /*48e0*/  FMUL R24, R24, R0.reuse ;  /* 0x0000000018187220 */ /* 0x084fe20000400000 */
[-C--:B------:R-:W-:Y:S01]  /*48f0*/  FMUL R25, R25, R0.reuse ;  /* 0x0000000019197220 */ /* 0x080fe20000400000 */
[----:B------:R-:W-:Y:S01]  /*4900*/  ISETP.GT.AND P4, PT, R10, RZ, P3 ;  /* 0x000000ff0a00720c */ /* 0x000fe20001f84270 */
[-C--:B------:R-:W-:Y:S01]  /*4910*/  FMUL R26, R26, R0.reuse ;  /* 0x000000001a1a7220 */ /* 0x080fe20000400000 */
[----:B------:R-:W-:Y:S01]  /*4920*/  LEA R4, P1, R12, UR4, 0x1 ;  /* 0x000000040c047c11 */ /* 0x000fe2000f8208ff */
[----:B------:R-:W-:Y:S01]  /*4930*/  FMUL R27, R27, R0 ;  /* 0x000000001b1b7220 */ /* 0x000fe20000400000 */
[----:B------:R-:W-:Y:S01]  /*4940*/  F2FP.F16.F32.PACK_AB R24, RZ, R24 ;  /* 0x00000018ff18723e */ /* 0x000fe200000000ff */
[-C--:B------:R-:W-:Y:S01]  /*4950*/  FMUL R28, R28, R0.reuse ;  /* 0x000000001c1c7220 */ /* 0x080fe20000400000 */
[----:B------:R-:W-:Y:S01]  /*4960*/  LEA.HI.X R5, R12, UR5, R7, 0x1, P1 ;  /* 0x000000050c057c11 */ /* 0x000fe200088f0c07 */
[-C--:B------:R-:W-:Y:S01]  /*4970*/  FMUL R29, R29, R0.reuse ;  /* 0x000000001d1d7220 */ /* 0x080fe20000400000 */
[----:B------:R-:W-:Y:S01]  /*4980*/  F2FP.F16.F32.PACK_AB R25, RZ, R25 ;  /* 0x00000019ff19723e */ /* 0x000fe200000000ff */
[-C--:B------:R-:W-:Y:S01]  /*4990*/  FMUL R30, R30, R0.reuse ;  /* 0x000000001e1e7220 */ /* 0x080fe20000400000 */
[----:B------:R-:W-:Y:S01]  /*49a0*/  ISETP.GT.AND P3, PT, R10, 0x8, P3 ;  /* 0x000000080a00780c */ /* 0x000fe20001f64270 */
[----:B------:R-:W-:Y:S01]  /*49b0*/  @P2 STG.E.U16 desc[UR12][R4.64], R24 ;  /* 0x0000001804002986 */ /* 0x000fe2000c10150c */
[----:B------:R-:W-:Y:S01]  /*49c0*/  SHF.L.U64.HI R11, R16, 0x1, R11 ;  /* 0x00000001100b7819 */ /* 0x000fe2000001020b */
[----:B------:R-:W-:Y:S01]  /*49d0*/  FMUL R31, R31, R0 ;  /* 0x000000001f1f7220 */ /* 0x000fe20000400000 */
[----:B------:R-:W-:Y:S01]  /*49e0*/  ISETP.GT.AND P2, PT, R10, 0x8, P0 ;  /* 0x000000080a00780c */ /* 0x000fe20000744270 */
[----:B------:R-:W-:Y:S01]  /*49f0*/  @P4 STG.E.U16 desc[UR12][R4.64+0x2], R25 ;  /* 0x0000021904004986 */ /* 0x000fe2000c10150c */
[----:B------:R-:W-:Y:S01]  /*4a00*/  LEA R16, P4, R16, R4, 0x1 ;  /* 0x0000000410107211 */ /* 0x000fe200078808ff */
[-C--:B------:R-:W-:Y:S01]  /*4a10*/  FMUL R32, R32, R0.reuse ;  /* 0x0000000020207220 */ /* 0x080fe20000400000 */
[----:B------:R-:W-:Y:S01]  /*4a20*/  ISETP.GT.AND P1, PT, R3, 0x8, PT ;  /* 0x000000080300780c */ /* 0x000fe20003f24270 */
[-C--:B------:R-:W-:Y:S01]  /*4a30*/  FMUL R33, R33, R0.reuse ;  /* 0x0000000021217220 */ /* 0x080fe20000400000 */
[----:B------:R-:W-:Y:S01]  /*4a40*/  ISETP.GT.AND P0, PT, R3, 0x9, PT ;  /* 0x000000090300780c */ /* 0x000fe20003f04270 */
[----:B------:R-:W-:Y:S01]  /*4a50*/  IMAD.X R17, R11, 0x1, R5, P4 ;  /* 0x000000010b117824 */ /* 0x000fe200020e0605 */
[C---:B------:R-:W-:Y:S01]  /*4a60*/  ISETP.GT.AND P5, PT, R10.reuse, RZ, P1 ;  /* 0x000000ff0a00720c */ /* 0x040fe20000fa4270 */
[--C-:B------:R-:W-:Y:S01]  /*4a70*/  @P3 IMAD.MOV.U32 R6, RZ, RZ, R16.reuse ;  /* 0x000000ffff063224 */ /* 0x100fe200078e0010 */
[C---:B------:R-:W-:Y:S01]  /*4a80*/  ISETP.GT.AND P4, PT, R10.reuse, RZ, P0 ;  /* 0x000000ff0a00720c */ /* 0x040fe20000784270 */
[--C-:B------:R-:W-:Y:S01]  /*4a90*/  @P3 IMAD.MOV.U32 R7, RZ, RZ, R17.reuse ;  /* 0x000000ffff073224 */ /* 0x100fe200078e0011 */
[----:B------:R-:W-:Y:S01]  /*4aa0*/  ISETP.GT.AND P1, PT, R10, 0x8, P1 ;  /* 0x000000080a00780c */ /* 0x000fe20000f24270 */
[----:B------:R-:W-:Y:S01]  /*4ab0*/  FMUL R34, R34, R0 ;  /* 0x0000000022227220 */ /* 0x000fe20000400000 */
[----:B------:R-:W-:Y:S01]  /*4ac0*/  F2FP.F16.F32.PACK_AB R26, RZ, R26 ;  /* 0x0000001aff1a723e */ /* 0x000fe200000000ff */
[-C--:B------:R-:W-:Y:S01]  /*4ad0*/  FMUL R35, R35, R0.reuse ;  /* 0x0000000023237220 */ /* 0x080fe20000400000 */
[----:B------:R-:W-:Y:S01]  /*4ae0*/  F2FP.F16.F32.PACK_AB R27, RZ, R27 ;  /* 0x0000001bff1b723e */ /* 0x000fe200000000ff */
[----:B------:R-:W-:Y:S01]  /*4af0*/  FMUL R36, R36, R0 ;  /* 0x0000000024247220 */ /* 0x000fe20000400000 */
[----:B------:R-:W-:Y:S01]  /*4b00*/  F2FP.F16.F32.PACK_AB R28, RZ, R28 ;  /* 0x0000001cff1c723e */ /* 0x000fe200000000ff */
[----:B------:R-:W-:Y:S01]  /*4b10*/  @P2 STG.E.U16 desc[UR12][R16.64], R26 ;  /* 0x0000001a10002986 */ /* 0x000fe2000c10150c */
[----:B------:R-:W-:Y:S01]  /*4b20*/  F2FP.F16.F32.PACK_AB R29, RZ, R29 ;  /* 0x0000001dff1d723e */ /* 0x000fe200000000ff */
[-C--:B------:R-:W-:Y:S01]  /*4b30*/  FMUL R37, R37, R0.reuse ;  /* 0x0000000025257220 */ /* 0x080fe20000400000 */
[----:B------:R-:W-:Y:S01]  /*4b40*/  ISETP.GT.AND P2, PT, R10, 0x8, P0 ;  /* 0x000000080a00780c */ /* 0x000fe20000744270 */
[----:B------:R0:W-:Y:S01]  /*4b50*/  @P3 STG.E.U16 desc[UR12][R6.64+0x2], R27 ;  /* 0x0000021b06003986 */ /* 0x0001e2000c10150c */
[C---:B------:R-:W-:Y:S01]  /*4b60*/  ISETP.GT.AND P3, PT, R3.reuse, 0x10, PT ;  /* 0x000000100300780c */ /* 0x040fe20003f64270 */
[----:B------:R-:W-:Y:S01]  /*4b70*/  FMUL R38, R38, R0 ;  /* 0x0000000026267220 */ /* 0x000fe20000400000 */
[----:B------:R-:W-:Y:S01]  /*4b80*/  F2FP.F16.F32.PACK_AB R30, RZ, R30 ;  /* 0x0000001eff1e723e */ /* 0x000fe200000000ff */
[----:B------:R-:W-:Y:S01]  /*4b90*/  @P5 STG.E.U16 desc[UR12][R4.64+0x10], R28 ;  /* 0x0000101c04005986 */ /* 0x000fe2000c10150c */
[----:B------:R-:W-:Y:S01]  /*4ba0*/  ISETP.GT.AND P0, PT, R3, 0x11, PT ;  /* 0x000000110300780c */ /* 0x000fe20003f04270 */
[-C--:B------:R-:W-:Y:S01]  /*4bb0*/  FMUL R39, R39, R0.reuse ;  /* 0x0000000027277220 */ /* 0x080fe20000400000 */
[----:B------:R-:W-:Y:S01]  /*4bc0*/  F2FP.F16.F32.PACK_AB R31, RZ, R31 ;  /* 0x0000001fff1f723e */ /* 0x000fe200000000ff */
[----:B------:R-:W-:Y:S01]  /*4bd0*/  @P4 STG.E.U16 desc[UR12][R4.64+0x12], R29 ;  /* 0x0000121d04004986 */ /* 0x000fe2000c10150c */
[----:B------:R-:W-:Y:S01]  /*4be0*/  ISETP.GT.AND P4, PT, R10, RZ, P3 ;  /* 0x000000ff0a00720c */ /* 0x000fe20001f84270 */
[----:B------:R-:W-:Y:S01]  /*4bf0*/  FMUL R40, R40, R0 ;  /* 0x0000000028287220 */ /* 0x000fe20000400000 */
[C---:B------:R-:W-:Y:S01]  /*4c00*/  ISETP.GT.AND P3, PT, R10.reuse, 0x8, P3 ;  /* 0x000000080a00780c */ /* 0x040fe20001f64270 */
[--C-:B0-----:R-:W-:Y:S01]  /*4c10*/  @P1 IMAD.MOV.U32 R6, RZ, RZ, R16.reuse ;  /* 0x000000ffff061224 */ /* 0x101fe200078e0010 */
[----:B------:R-:W-:Y:S01]  /*4c20*/  ISETP.GT.AND P5, PT, R10, RZ, P0 ;  /* 0x000000ff0a00720c */ /* 0x000fe200007a4270 */
[--C-:B------:R-:W-:Y:S01]  /*4c30*/  @P1 IMAD.MOV.U32 R7, RZ, RZ, R17.reuse ;  /* 0x000000ffff071224 */ /* 0x100fe200078e0011 */
[----:B------:R-:W-:Y:S01]  /*4c40*/  F2FP.F16.F32.PACK_AB R32, RZ, R32 ;  /* 0x00000020ff20723e */ /* 0x000fe200000000ff */
[-C--:B------:R-:W-:Y:S01]  /*4c50*/  FMUL R41, R41, R0.reuse ;  /* 0x0000000029297220 */ /* 0x080fe20000400000 */
[----:B------:R-:W-:Y:S01]  /*4c60*/  F2FP.F16.F32.PACK_AB R33, RZ, R33 ;  /* 0x00000021ff21723e */ /* 0x000fe200000000ff */
[-C--:B------:R-:W-:Y:S01]  /*4c70*/  FMUL R42, R42, R0.reuse ;  /* 0x000000002a2a7220 */ /* 0x080fe20000400000 */
[----:B------:R0:W-:Y:S01]  /*4c80*/  @P1 STG.E.U16 desc[UR12][R6.64+0x10], R30 ;  /* 0x0000101e06001986 */ /* 0x0001e2000c10150c */
[----:B------:R-:W-:Y:S01]  /*4c90*/  ISETP.GT.AND P1, PT, R10, 0x8, P0 ;  /* 0x000000080a00780c */ /* 0x000fe20000724270 */
[----:B------:R-:W-:Y:S01]  /*4ca0*/  FMUL R43, R43, R0 ;  /* 0x000000002b2b7220 */ /* 0x000fe20000400000 */
[----:B------:R-:W-:Y:S01]  /*4cb0*/  F2FP.F16.F32.PACK_AB R34, RZ, R34 ;  /* 0x00000022ff22723e */ /* 0x000fe200000000ff */
[-C--:B------:R-:W-:Y:S01]  /*4cc0*/  FMUL R44, R44, R0.reuse ;  /* 0x000000002c2c7220 */ /* 0x080fe20000400000 */
[----:B------:R-:W-:Y:S01]  /*4cd0*/  F2FP.F16.F32.PACK_AB R35, RZ, R35 ;  /* 0x00000023ff23723e */ /* 0x000fe200000000ff */
[-C--:B------:R-:W-:Y:S01]  /*4ce0*/  FMUL R45, R45, R0.reuse ;  /* 0x000000002d2d7220 */ /* 0x080fe20000400000 */
[----:B------:R-:W-:Y:S01]  /*4cf0*/  ISETP.GT.AND P0, PT, R3, 0x19, PT ;  /* 0x000000190300780c */ /* 0x000fe20003f04270 */
[----:B------:R-:W-:Y:S01]  /*4d00*/  FMUL R46, R46, R0 ;  /* 0x000000002e2e7220 */ /* 0x000fe20000400000 */
[----:B------:R-:W-:Y:S01]  /*4d10*/  F2FP.F16.F32.PACK_AB R36, RZ, R36 ;  /* 0x00000024ff24723e */ /* 0x000fe200000000ff */
[----:B------:R-:W-:Y:S01]  /*4d20*/  FMUL R47, R47, R0 ;  /* 0x000000002f2f7220 */ /* 0x000fe20000400000 */
[----:B------:R-:W-:Y:S01]  /*4d30*/  F2FP.F16.F32.PACK_AB R37, RZ, R37 ;  /* 0x00000025ff25723e */ /* 0x000fe200000000ff */
[--C-:B0-----:R-:W-:Y:S01]  /*4d40*/  @P2 IMAD.MOV.U32 R6, RZ, RZ, R16.reuse ;  /* 0x000000ffff062224 */ /* 0x101fe200078e0010 */
[----:B------:R-:W-:Y:S01]  /*4d50*/  F2FP.F16.F32.PACK_AB R38, RZ, R38 ;  /* 0x00000026ff26723e */ /* 0x000fe200000000ff */
[--C-:B------:R-:W-:Y:S01]  /*4d60*/  @P2 IMAD.MOV.U32 R7, RZ, RZ, R17.reuse ;  /* 0x000000ffff072224 */ /* 0x100fe200078e0011 */
[----:B------:R-:W-:Y:S01]  /*4d70*/  F2FP.F16.F32.PACK_AB R39, RZ, R39 ;  /* 0x00000027ff27723e */ /* 0x000fe200000000ff */
[----:B------:R-:W-:Y:S01]  /*4d80*/  FMUL R48, R48, R0 ;  /* 0x0000000030307220 */ /* 0x000fe20000400000 */
[----:B------:R-:W-:Y:S01]  /*4d90*/  F2FP.F16.F32.PACK_AB R40, RZ, R40 ;  /* 0x00000028ff28723e */ /* 0x000fe200000000ff */
[-C--:B------:R-:W-:Y:S01]  /*4da0*/  FMUL R49, R49, R0.reuse ;  /* 0x0000000031317220 */ /* 0x080fe20000400000 */
[----:B------:R0:W-:Y:S01]  /*4db0*/  @P2 STG.E.U16 desc[UR12][R6.64+0x12], R31 ;  /* 0x0000121f06002986 */ /* 0x0001e2000c10150c */
[----:B------:R-:W-:Y:S01]  /*4dc0*/  ISETP.GT.AND P2, PT, R3, 0x18, PT ;  /* 0x000000180300780c */ /* 0x000fe20003f44270 */
[-C--:B------:R-:W-:Y:S01]  /*4dd0*/  FMUL R50, R50, R0.reuse ;  /* 0x0000000032327220 */ /* 0x080fe20000400000 */
[----:B------:R-:W-:Y:S01]  /*4de0*/  F2FP.F16.F32.PACK_AB R41, RZ, R41 ;  /* 0x00000029ff29723e */ /* 0x000fe200000000ff */
[----:B------:R-:W-:Y:S01]  /*4df0*/  @P4 STG.E.U16 desc[UR12][R4.64+0x20], R32 ;  /* 0x0000202004004986 */ /* 0x000fe2000c10150c */
[C---:B------:R-:W-:Y:S01]  /*4e00*/  ISETP.GT.AND P4, PT, R10.reuse, RZ, P2 ;  /* 0x000000ff0a00720c */ /* 0x040fe20001784270 */
[-C--:B------:R-:W-:Y:S01]  /*4e10*/  FMUL R51, R51, R0.reuse ;  /* 0x0000000033337220 */ /* 0x080fe20000400000 */
[C---:B------:R-:W-:Y:S01]  /*4e20*/  ISETP.GT.AND P2, PT, R10.reuse, 0x8, P2 ;  /* 0x000000080a00780c */ /* 0x040fe20001744270 */
[----:B------:R-:W-:Y:S01]  /*4e30*/  @P5 STG.E.U16 desc[UR12][R4.64+0x22], R33 ;  /* 0x0000222104005986 */ /* 0x000fe2000c10150c */
[----:B------:R-:W-:Y:S01]  /*4e40*/  ISETP.GT.AND P5, PT, R10, RZ, P0 ;  /* 0x000000ff0a00720c */ /* 0x000fe200007a4270 */
[----:B------:R-:W-:Y:S01]  /*4e50*/  FMUL R52, R52, R0 ;  /* 0x0000000034347220 */ /* 0x000fe20000400000 */
[----:B------:R-:W-:Y:S01]  /*4e60*/  F2FP.F16.F32.PACK_AB R42, RZ, R42 ;  /* 0x0000002aff2a723e */ /* 0x000fe200000000ff */
[--C-:B0-----:R-:W-:Y:S01]  /*4e70*/  @P3 IMAD.MOV.U32 R6, RZ, RZ, R16.reuse ;  /* 0x000000ffff063224 */ /* 0x101fe200078e0010 */
[----:B------:R-:W-:Y:S01]  /*4e80*/  F2FP.F16.F32.PACK_AB R43, RZ, R43 ;  /* 0x0000002bff2b723e */ /* 0x000fe200000000ff */
[--C-:B------:R-:W-:Y:S01]  /*4e90*/  @P3 IMAD.MOV.U32 R7, RZ, RZ, R17.reuse ;  /* 0x000000ffff073224 */ /* 0x100fe200078e0011 */
[----:B------:R-:W-:Y:S01]  /*4ea0*/  F2FP.F16.F32.PACK_AB R44, RZ, R44 ;  /* 0x0000002cff2c723e */ /* 0x000fe200000000ff */
[-C--:B------:R-:W-:Y:S01]  /*4eb0*/  FMUL R53, R53, R0.reuse ;  /* 0x0000000035357220 */ /* 0x080fe20000400000 */
[----:B------:R-:W-:Y:S01]  /*4ec0*/  F2FP.F16.F32.PACK_AB R45, RZ, R45 ;  /* 0x0000002dff2d723e */ /* 0x000fe200000000ff */
[-C--:B------:R-:W-:Y:S01]  /*4ed0*/  FMUL R54, R54, R0.reuse ;  /* 0x0000000036367220 */ /* 0x080fe20000400000 */
[----:B------:R0:W-:Y:S01]  /*4ee0*/  @P3 STG.E.U16 desc[UR12][R6.64+0x20], R34 ;  /* 0x0000202206003986 */ /* 0x0001e2000c10150c */
[----:B------:R-:W-:Y:S01]  /*4ef0*/  ISETP.GT.AND P3, PT, R3, 0x20, PT ;  /* 0x000000200300780c */ /* 0x000fe20003f64270 */
[----:B------:R-:W-:Y:S01]  /*4f00*/  FMUL R55, R55, R0 ;  /* 0x0000000037377220 */ /* 0x000fe20000400000 */
[----:B------:R-:W-:Y:S01]  /*4f10*/  F2FP.F16.F32.PACK_AB R46, RZ, R46 ;  /* 0x0000002eff2e723e */ /* 0x000fe200000000ff */
[-C--:B------:R-:W-:Y:S01]  /*4f20*/  FMUL R56, R56, R0.reuse ;  /* 0x0000000038387220 */ /* 0x080fe20000400000 */
[----:B------:R-:W-:Y:S01]  /*4f30*/  F2FP.F16.F32.PACK_AB R47, RZ, R47 ;  /* 0x0000002fff2f723e */ /* 0x000fe200000000ff */
[----:B------:R-:W-:Y:S01]  /*4f40*/  FMUL R57, R57, R0 ;  /* 0x0000000039397220 */ /* 0x000fe20000400000 */
[----:B------:R-:W-:Y:S01]  /*4f50*/  F2FP.F16.F32.PACK_AB R48, RZ, R48 ;  /* 0x00000030ff30723e */ /* 0x000fe200000000ff */
[-C--:B------:R-:W-:Y:S01]  /*4f60*/  FMUL R58, R58, R0.reuse ;  /* 0x000000003a3a7220 */ /* 0x080fe20000400000 */
[----:B------:R-:W-:Y:S01]  /*4f70*/  F2FP.F16.F32.PACK_AB R49, RZ, R49 ;  /* 0x00000031ff31723e */ /* 0x000fe200000000ff */
        /* <DEDUP_REMOVED lines=10> */
[----:B------:R-:W-:Y:S01]  /*5020*/  ISETP.GT.AND P1, PT, R10, 0x8, P0 ;  /* 0x000000080a00780c */ /* 0x000fe20000724270 */
[-C--:B------:R-:W-:Y:S01]  /*5030*/  FMUL R62, R62, R0.reuse ;  /* 0x000000003e3e7220 */ /* 0x080fe20000400000 */
[----:B------:R-:W-:Y:S01]  /*5040*/  ISETP.GT.AND P0, PT, R3, 0x21, PT ;  /* 0x000000210300780c */ /* 0x000fe20003f04270 */
        /* <DEDUP_REMOVED lines=65> */
[----:B0-----:R-:W-:Y:S01]  /*5460*/  @P1 IMAD.MOV.U32 R6, RZ, RZ, R16 ;  /* 0x000000ffff061224 */ /* 0x001fe200078e0010 */
[----:B------:R-:W-:Y:S01]  /*5470*/  F2FP.F16.F32.PACK_AB R75, RZ, R75 ;  /* 0x0000004bff4b723e */ /* 0x000fe200000000ff */
[----:B------:R-:W-:Y:S01]  /*5480*/  @P1 IMAD.MOV.U32 R7, RZ, RZ, R17 ;  /* 0x000000ffff071224 */ /* 0x000fe200078e0011 */
        /* <DEDUP_REMOVED lines=10> */
[----:B------:R-:W-:Y:S01]  /*5530*/  FMUL R0, R87, R0 ;  /* 0x0000000057007220 */ /* 0x000fe20000400000 */
[C---:B------:R-:W-:Y:S01]  /*5540*/  ISETP.GT.AND P3, PT, R10.reuse, 0x8, P3 ;  /* 0x000000080a00780c */ /* 0x040fe20001f64270 */
[----:B------:R-:W-:Y:S01]  /*5550*/  @P5 STG.E.U16 desc[UR12][R4.64+0x52], R45 ;  /* 0x0000522d04005986 */ /* 0x000fe2000c10150c */
[----:B------:R-:W-:-:S02]  /*5560*/  ISETP.GT.AND P5, PT, R10, RZ, P0 ;  /* 0x000000ff0a00720c */ /* 0x000fc400007a4270 */
[----:B------:R-:W-:Y:S01]  /*5570*/  F2FP.F16.F32.PACK_AB R78, RZ, R78 ;  /* 0x0000004eff4e723e */ /* 0x000fe200000000ff */
[----:B0-----:R-:W-:Y:S01]  /*5580*/  @P2 IMAD.MOV.U32 R6, RZ, RZ, R16 ;  /* 0x000000ffff062224 */ /* 0x001fe200078e0010 */
[----:B------:R-:W-:Y:S01]  /*5590*/  F2FP.F16.F32.PACK_AB R79, RZ, R79 ;  /* 0x0000004fff4f723e */ /* 0x000fe200000000ff */
[----:B------:R-:W-:Y:S01]  /*55a0*/  @P2 IMAD.MOV.U32 R7, RZ, RZ, R17 ;  /* 0x000000ffff072224 */ /* 0x000fe200078e0011 */
[----:B------:R-:W-:Y:S02]  /*55b0*/  F2FP.F16.F32.PACK_AB R80, RZ, R80 ;  /* 0x00000050ff50723e */ /* 0x000fe400000000ff */
[----:B------:R-:W-:Y:S02]  /*55c0*/  F2FP.F16.F32.PACK_AB R81, RZ, R81 ;  /* 0x00000051ff51723e */ /* 0x000fe400000000ff */
[----:B------:R0:W-:Y:S01]  /*55d0*/  @P2 STG.E.U16 desc[UR12][R6.64+0x50], R46 ;  /* 0x0000502e06002986 */ /* 0x0001e2000c10150c */
[----:B------:R-:W-:Y:S02]  /*55e0*/  ISETP.GT.AND P2, PT, R3, 0x38, PT ;  /* 0x000000380300780c */ /* 0x000fe40003f44270 */
[----:B------:R-:W-:-:S02]  /*55f0*/  F2FP.F16.F32.PACK_AB R82, RZ, R82 ;  /* 0x00000052ff52723e */ /* 0x000fc400000000ff */
[----:B------:R-:W-:Y:S02]  /*5600*/  F2FP.F16.F32.PACK_AB R83, RZ, R83 ;  /* 0x00000053ff53723e */ /* 0x000fe400000000ff */
[----:B------:R-:W-:Y:S02]  /*5610*/  F2FP.F16.F32.PACK_AB R84, RZ, R84 ;  /* 0x00000054ff54723e */ /* 0x000fe400000000ff */
[----:B------:R-:W-:Y:S02]  /*5620*/  F2FP.F16.F32.PACK_AB R85, RZ, R85 ;  /* 0x00000055ff55723e */ /* 0x000fe400000000ff */
[----:B------:R-:W-:Y:S01]  /*5630*/  F2FP.F16.F32.PACK_AB R86, RZ, R86 ;  /* 0x00000056ff56723e */ /* 0x000fe200000000ff */
[----:B0-----:R-:W-:Y:S02]  /*5640*/  @P1 IMAD.MOV.U32 R6, RZ, RZ, R16 ;  /* 0x000000ffff061224 */ /* 0x001fe400078e0010 */
[----:B------:R-:W-:-:S05]  /*5650*/  @P1 IMAD.MOV.U32 R7, RZ, RZ, R17 ;  /* 0x000000ffff071224 */ /* 0x000fca00078e0011 */
[----:B------:R0:W-:Y:S01]  /*5660*/  @P1 STG.E.U16 desc[UR12][R6.64+0x52], R47 ;  /* 0x0000522f06001986 */ /* 0x0001e2000c10150c */
[C---:B------:R-:W-:Y:S02]  /*5670*/  ISETP.GT.AND P1, PT, R10.reuse, 0x8, P0 ;  /* 0x000000080a00780c */ /* 0x040fe40000724270 */
[----:B------:R-:W-:Y:S01]  /*5680*/  ISETP.GT.AND P0, PT, R3, 0x39, PT ;  /* 0x000000390300780c */ /* 0x000fe20003f04270 */
[----:B------:R-:W-:Y:S01]  /*5690*/  @P4 STG.E.U16 desc[UR12][R4.64+0x60], R48 ;  /* 0x0000603004004986 */ /* 0x000fe2000c10150c */
[C---:B------:R-:W-:Y:S02]  /*56a0*/  ISETP.GT.AND P4, PT, R10.reuse, RZ, P2 ;  /* 0x000000ff0a00720c */ /* 0x040fe40001784270 */
[C---:B------:R-:W-:Y:S01]  /*56b0*/  ISETP.GT.AND P2, PT, R10.reuse, 0x8, P2 ;  /* 0x000000080a00780c */ /* 0x040fe20001744270 */
[----:B------:R-:W-:Y:S01]  /*56c0*/  @P5 STG.E.U16 desc[UR12][R4.64+0x62], R49 ;  /* 0x0000623104005986 */ /* 0x000fe2000c10150c */
[----:B------:R-:W-:Y:S01]  /*56d0*/  ISETP.GT.AND P5, PT, R10, RZ, P0 ;  /* 0x000000ff0a00720c */ /* 0x000fe200007a4270 */
[----:B0-----:R-:W-:-:S02]  /*56e0*/  @P3 IMAD.MOV.U32 R6, RZ, RZ, R16 ;  /* 0x000000ffff063224 */ /* 0x001fc400078e0010 */
[----:B------:R-:W-:-:S05]  /*56f0*/  @P3 IMAD.MOV.U32 R7, RZ, RZ, R17 ;  /* 0x000000ffff073224 */ /* 0x000fca00078e0011 */
[----:B------:R0:W-:Y:S01]  /*5700*/  @P3 STG.E.U16 desc[UR12][R6.64+0x60], R50 ;  /* 0x0000603206003986 */ /* 0x0001e2000c10150c */
[----:B------:R-:W-:Y:S01]  /*5710*/  ISETP.GT.AND P3, PT, R3, 0x40, PT ;  /* 0x000000400300780c */ /* 0x000fe20003f64270 */
        /* <DEDUP_REMOVED lines=37> */
[C---:B------:R-:W-:Y:S02]  /*5970*/  ISETP.GT.AND P5, PT, R10.reuse, RZ, P0 ;  /* 0x000000ff0a00720c */ /* 0x040fe400007a4270 */
[----:B------:R-:W-:Y:S01]  /*5980*/  ISETP.GT.AND P0, PT, R10, 0x8, P0 ;  /* 0x000000080a00780c */ /* 0x000fe20000704270 */
[----:B0-----:R-:W-:-:S02]  /*5990*/  @P2 IMAD.MOV.U32 R6, RZ, RZ, R16 ;  /* 0x000000ffff062224 */ /* 0x001fc400078e0010 */
[----:B------:R-:W-:-:S05]  /*59a0*/  @P2 IMAD.MOV.U32 R7, RZ, RZ, R17 ;  /* 0x000000ffff072224 */ /* 0x000fca00078e0011 */
[----:B------:R0:W-:Y:S01]  /*59b0*/  @P2 STG.E.U16 desc[UR12][R6.64+0x90], R62 ;  /* 0x0000903e06002986 */ /* 0x0001e2000c10150c */
[----:B------:R-:W-:Y:S01]  /*59c0*/  ISETP.GT.AND P2, PT, R3, 0x59, PT ;  /* 0x000000590300780c */ /* 0x000fe20003f44270 */
[----:B0-----:R-:W-:Y:S02]  /*59d0*/  @P1 IMAD.MOV.U32 R6, RZ, RZ, R16 ;  /* 0x000000ffff061224 */ /* 0x001fe400078e0010 */
[----:B------:R-:W-:-:S05]  /*59e0*/  @P1 IMAD.MOV.U32 R7, RZ, RZ, R17 ;  /* 0x000000ffff071224 */ /* 0x000fca00078e0011 */
[----:B------:R0:W-:Y:S01]  /*59f0*/  @P1 STG.E.U16 desc[UR12][R6.64+0x92], R63 ;  /* 0x0000923f06001986 */ /* 0x0001e2000c10150c */
[----:B------:R-:W-:-:S03]  /*5a00*/  ISETP.GT.AND P1, PT, R3, 0x58, PT ;  /* 0x000000580300780c */ /* 0x000fc60003f24270 */
[----:B------:R-:W-:Y:S01]  /*5a10*/  @P4 STG.E.U16 desc[UR12][R4.64+0xa0], R64 ;  /* 0x0000a04004004986 */ /* 0x000fe2000c10150c */
[C---:B------:R-:W-:Y:S02]  /*5a20*/  ISETP.GT.AND P4, PT, R10.reuse, RZ, P1 ;  /* 0x000000ff0a00720c */ /* 0x040fe40000f84270 */
[C---:B------:R-:W-:Y:S01]  /*5a30*/  ISETP.GT.AND P1, PT, R10.reuse, 0x8, P1 ;  /* 0x000000080a00780c */ /* 0x040fe20000f24270 */
[----:B------:R-:W-:Y:S01]  /*5a40*/  @P5 STG.E.U16 desc[UR12][R4.64+0xa2], R65 ;  /* 0x0000a24104005986 */ /* 0x000fe2000c10150c */
[C---:B------:R-:W-:Y:S02]  /*5a50*/  ISETP.GT.AND P5, PT, R10.reuse, RZ, P2 ;  /* 0x000000ff0a00720c */ /* 0x040fe400017a4270 */
[----:B------:R-:W-:Y:S01]  /*5a60*/  ISETP.GT.AND P2, PT, R10, 0x8, P2 ;  /* 0x000000080a00780c */ /* 0x000fe20001744270 */
[----:B0-----:R-:W-:Y:S02]  /*5a70*/  @P3 IMAD.MOV.U32 R6, RZ, RZ, R16 ;  /* 0x000000ffff063224 */ /* 0x001fe400078e0010 */
        /* <DEDUP_REMOVED lines=15> */
[----:B------:R0:W-:Y:S02]  /*5b70*/  @P1 STG.E.U16 desc[UR12][R6.64+0xb0], R70 ;  /* 0x0000b04606001986 */ /* 0x0001e4000c10150c */
[----:B0-----:R-:W-:Y:S02]  /*5b80*/  @P2 IMAD.MOV.U32 R6, RZ, RZ, R16 ;  /* 0x000000ffff062224 */ /* 0x001fe400078e0010 */
[----:B------:R-:W-:-:S05]  /*5b90*/  @P2 IMAD.MOV.U32 R7, RZ, RZ, R17 ;  /* 0x000000ffff072224 */ /* 0x000fca00078e0011 */
[----:B------:R0:W-:Y:S01]  /*5ba0*/  @P2 STG.E.U16 desc[UR12][R6.64+0xb2], R71 ;  /* 0x0000b24706002986 */ /* 0x0001e2000c10150c */
[----:B------:R-:W-:-:S03]  /*5bb0*/  ISETP.GT.AND P2, PT, R3, 0x71, PT ;  /* 0x000000710300780c */ /* 0x000fc60003f44270 */
[----:B------:R-:W-:Y:S01]  /*5bc0*/  @P4 STG.E.U16 desc[UR12][R4.64+0xc0], R72 ;  /* 0x0000c04804004986 */ /* 0x000fe2000c10150c */
[----:B------:R-:W-:-:S03]  /*5bd0*/  ISETP.GT.AND P4, PT, R3, 0x68, PT ;  /* 0x000000680300780c */ /* 0x000fc60003f84270 */
[----:B------:R-:W-:Y:S01]  /*5be0*/  @P5 STG.E.U16 desc[UR12][R4.64+0xc2], R73 ;  /* 0x0000c24904005986 */ /* 0x000fe2000c10150c */
[----:B------:R-:W-:Y:S02]  /*5bf0*/  ISETP.GT.AND P5, PT, R3, 0x69, PT ;  /* 0x000000690300780c */ /* 0x000fe40003fa4270 */
[C---:B------:R-:W-:Y:S01]  /*5c00*/  ISETP.GT.AND P1, PT, R10.reuse, RZ, P4 ;  /* 0x000000ff0a00720c */ /* 0x040fe20002724270 */
[----:B0-----:R-:W-:Y:S01]  /*5c10*/  @P3 IMAD.MOV.U32 R6, RZ, RZ, R16 ;  /* 0x000000ffff063224 */ /* 0x001fe200078e0010 */
[C---:B------:R-:W-:Y:S01]  /*5c20*/  ISETP.GT.AND P6, PT, R10.reuse, RZ, P5 ;  /* 0x000000ff0a00720c */ /* 0x040fe20002fc4270 */
[----:B------:R-:W-:Y:S01]  /*5c30*/  @P3 IMAD.MOV.U32 R7, RZ, RZ, R17 ;  /* 0x000000ffff073224 */ /* 0x000fe200078e0011 */
[----:B------:R-:W-:-:S04]  /*5c40*/  ISETP.GT.AND P4, PT, R10, 0x8, P4 ;  /* 0x000000080a00780c */ /* 0x000fc80002784270 */
[----:B------:R0:W-:Y:S01]  /*5c50*/  @P3 STG.E.U16 desc[UR12][R6.64+0xc0], R74 ;  /* 0x0000c04a06003986 */ /* 0x0001e2000c10150c */
[----:B------:R-:W-:-:S06]  /*5c60*/  ISETP.GT.AND P3, PT, R3, 0x70, PT ;  /* 0x000000700300780c */ /* 0x000fcc0003f64270 */
[----:B------:R-:W-:Y:S02]  /*5c70*/  @P6 IMAD.MOV.U32 R2, RZ, RZ, R4 ;  /* 0x000000ffff026224 */ /* 0x000fe400078e0004 */
[----:B0-----:R-:W-:Y:S02]  /*5c80*/  @P0 IMAD.MOV.U32 R6, RZ, RZ, R16 ;  /* 0x000000ffff060224 */ /* 0x001fe400078e0010 */
[----:B------:R-:W-:-:S05]  /*5c90*/  @P0 IMAD.MOV.U32 R7, RZ, RZ, R17 ;  /* 0x000000ffff070224 */ /* 0x000fca00078e0011 */
[----:B------:R-:W-:Y:S01]  /*5ca0*/  @P0 STG.E.U16 desc[UR12][R6.64+0xc2], R75 ;  /* 0x0000c24b06000986 */ /* 0x000fe2000c10150c */
[----:B------:R-:W-:-:S03]  /*5cb0*/  ISETP.GT.AND P0, PT, R3, 0x79, PT ;  /* 0x000000790300780c */ /* 0x000fc60003f04270 */
[----:B------:R-:W-:Y:S01]  /*5cc0*/  @P1 STG.E.U16 desc[UR12][R4.64+0xd0], R76 ;  /* 0x0000d04c04001986 */ /* 0x000fe2000c10150c */
[----:B------:R-:W-:Y:S01]  /*5cd0*/  ISETP.GT.AND P1, PT, R3, 0x78, PT ;  /* 0x000000780300780c */ /* 0x000fe20003f24270 */
[----:B------:R-:W-:-:S05]  /*5ce0*/  @P6 IMAD.MOV.U32 R3, RZ, RZ, R5 ;  /* 0x000000ffff036224 */ /* 0x000fca00078e0005 */
[----:B------:R0:W-:Y:S01]  /*5cf0*/  @P6 STG.E.U16 desc[UR12][R2.64+0xd2], R77 ;  /* 0x0000d24d02006986 */ /* 0x0001e2000c10150c */
[C---:B------:R-:W-:Y:S02]  /*5d00*/  ISETP.GT.AND P6, PT, R10.reuse, 0x8, P5 ;  /* 0x000000080a00780c */ /* 0x040fe40002fc4270 */
[C---:B------:R-:W-:Y:S02]  /*5d10*/  ISETP.GT.AND P5, PT, R10.reuse, RZ, P3 ;  /* 0x000000ff0a00720c */ /* 0x040fe40001fa4270 */
[----:B------:R-:W-:Y:S01]  /*5d20*/  ISETP.GT.AND P3, PT, R10, 0x8, P3 ;  /* 0x000000080a00780c */ /* 0x000fe20001f64270 */
[----:B0-----:R-:W-:Y:S02]  /*5d30*/  @P4 IMAD.MOV.U32 R2, RZ, RZ, R16 ;  /* 0x000000ffff024224 */ /* 0x001fe400078e0010 */
[----:B------:R-:W-:-:S05]  /*5d40*/  @P4 IMAD.MOV.U32 R3, RZ, RZ, R17 ;  /* 0x000000ffff034224 */ /* 0x000fca00078e0011 */
[----:B------:R0:W-:Y:S01]  /*5d50*/  @P4 STG.E.U16 desc[UR12][R2.64+0xd0], R78 ;  /* 0x0000d04e02004986 */ /* 0x0001e2000c10150c */
        /* <DEDUP_REMOVED lines=14> */
[----:B------:R0:W-:Y:S02]  /*5e40*/  @P4 STG.E.U16 desc[UR12][R2.64+0xe2], R81 ;  /* 0x0000e25102004986 */ /* 0x0001e4000c10150c */
        /* <DEDUP_REMOVED lines=8> */
[----:B------:R0:W-:Y:S04]  /*5ed0*/  @P5 STG.E.U16 desc[UR12][R2.64+0xf0], R84 ;  /* 0x0000f05402005986 */ /* 0x0001e8000c10150c */
[----:B------:R1:W-:Y:S01]  /*5ee0*/  @P6 STG.E.U16 desc[UR12][R4.64+0xf2], R85 ;  /* 0x0000f25504006986 */ /* 0x0003e2000c10150c */
[----:B0-----:R-:W-:Y:S02]  /*5ef0*/  @P1 IMAD.MOV.U32 R2, RZ, RZ, R16 ;  /* 0x000000ffff021224 */ /* 0x001fe400078e0010 */
[----:B------:R-:W-:-:S05]  /*5f00*/  @P1 IMAD.MOV.U32 R3, RZ, RZ, R17 ;  /* 0x000000ffff031224 */ /* 0x000fca00078e0011 */
[----:B------:R1:W-:Y:S01]  /*5f10*/  @P1 STG.E.U16 desc[UR12][R2.64+0xf0], R86 ;  /* 0x0000f05602001986 */ /* 0x0003e2000c10150c */
[----:B------:R-:W-:Y:S05]  /*5f20*/  @!P0 EXIT ;  /* 0x000000000000894d */ /* 0x000fea0003800000 */
[----:B------:R-:W-:-:S05]  /*5f30*/  F2FP.F16.F32.PACK_AB R0, RZ, R0 ;  /* 0x00000000ff00723e */ /* 0x000fca00000000ff */
[----:B------:R-:W-:Y:S01]  /*5f40*/  STG.E.U16 desc[UR12][R16.64+0xf2], R0 ;  /* 0x0000f20010007986 */ /* 0x000fe2000c10150c */
[----:B------:R-:W-:Y:S05]  /*5f50*/  EXIT ;  /* 0x000000000000794d */ /* 0x000fea0003800000 */
.L_x_14:
[----:B------:R-:W-:-:S13]  /*5f60*/  ISETP.NE.AND P0, PT, R8, RZ, PT ;  /* 0x000000ff0800720c */ /* 0x000fda0003f05270 */
[----:B------:R-:W-:Y:S05]  /*5f70*/  @P0 EXIT ;  /* 0x000000000000094d */ /* 0x000fea0003800000 */
[----:B------:R-:W-:-:S13]  /*5f80*/  ELECT P0, URZ, PT ;  /* 0x00000000003f782f */ /* 0x000fda0003800000 */
[----:B------:R-:W-:Y:S05]  /*5f90*/  @!P0 BRA `(.L_x_153) ;  /* 0x0000000800308947 */ /* 0x000fea0003800000 */
[----:B------:R-:W-:-:S13]  /*5fa0*/  ISETP.GE.AND P0, PT, R6, 0x1, PT ;  /* 0x000000010600780c */ /* 0x000fda0003f06270 */
[----:B------:R-:W-:Y:S05]  /*5fb0*/  @!P0 BRA `(.L_x_153) ;  /* 0x0000000800288947 */ /* 0x000fea0003800000 */
[----:B---3-5:R-:W2:Y:S01]  /*5fc0*/  S2R R2, SR_CgaCtaId ;  /* 0x0000000000027919 */ /* 0x028ea20000008800 */
[----:B------:R-:W-:Y:S01]  /*5fd0*/  IMAD.SHL.U32 R21, R11, 0x40, RZ ;  /* 0x000000400b157824 */ /* 0x000fe200078e00ff */
[----:B------:R-:W-:Y:S01]  /*5fe0*/  ULDC UR4, c[0x0][0x384] ;  /* 0x0000e10000047ab9 */ /* 0x000fe20000000800 */
[----:B------:R-:W-:Y:S01]  /*5ff0*/  LOP3.LUT P0, RZ, R10, 0x1f, RZ, 0xc0, !PT ;  /* 0x0000001f0aff7812 */ /* 0x000fe2000780c0ff */
[----:B------:R-:W-:Y:S01]  /*6000*/  IMAD.SHL.U32 R20, R12, 0x80, RZ ;  /* 0x000000800c147824 */ /* 0x000fe200078e00ff */
[----:B------:R-:W-:Y:S01]  /*6010*/  ULDC UR5, c[0x0][0x388] ;  /* 0x0000e20000057ab9 */ /* 0x000fe20000000800 */
[----:B------:R-:W-:Y:S01]  /*6020*/  IMAD.HI.U32 R3, R21, UR4, RZ ;  /* 0x0000000415037c27 */ /* 0x000fe2000f8e00ff */
[C---:B------:R-:W-:Y:S02]  /*6030*/  ISETP.NE.AND P1, PT, R14.reuse, RZ, PT ;  /* 0x000000ff0e00720c */ /* 0x040fe40003f25270 */
[----:B------:R-:W-:Y:S02]  /*6040*/  CS2R R8, SRZ ;  /* 0x0000000000087805 */ /* 0x000fe4000001ff00 */
[----:B------:R-:W-:Y:S01]  /*6050*/  ISETP.NE.OR P0, PT, R14, RZ, !P0 ;  /* 0x000000ff0e00720c */ /* 0x000fe20004705670 */
[----:B------:R-:W-:Y:S01]  /*6060*/  VIADD R27, R6, 0x1 ;  /* 0x00000001061b7836 */ /* 0x000fe20000000000 */
[----:B------:R-:W-:Y:S01]  /*6070*/  LOP3.LUT R26, R4, 0x2, RZ, 0xfc, !PT ;  /* 0x00000002041a7812 */ /* 0x000fe200078efcff */
[----:B------:R-:W-:Y:S01]  /*6080*/  IMAD.MOV.U32 R5, RZ, RZ, 0x1 ;  /* 0x00000001ff057424 */ /* 0x000fe200078e00ff */
[----:B------:R-:W-:Y:S01]  /*6090*/  CS2R R10, SRZ ;  /* 0x00000000000a7805 */ /* 0x000fe2000001ff00 */
[----:B------:R-:W-:Y:S01]  /*60a0*/  IMAD.MOV.U32 R7, RZ, RZ, RZ ;  /* 0x000000ffff077224 */ /* 0x000fe200078e00ff */
[----:B------:R-:W-:Y:S01]  /*60b0*/  SHF.R.U32.HI R3, RZ, UR5, R3 ;  /* 0x00000005ff037c19 */ /* 0x000fe20008011603 */
[----:B------:R-:W-:-:S02]  /*60c0*/  VIADD R25, R20, 0x40 ;  /* 0x0000004014197836 */ /* 0x000fc40000000000 */
[C---:B--2---:R-:W-:Y:S02]  /*60d0*/  IMAD.SHL.U32 R0, R2.reuse, 0x800, RZ ;  /* 0x0000080002007824 */ /* 0x044fe400078e00ff */
[----:B------:R-:W-:-:S07]  /*60e0*/  IMAD.SHL.U32 R2, R2, 0x20, RZ ;  /* 0x0000002002027824 */ /* 0x000fce00078e00ff */
.L_x_157:
[----:B------:R-:W0:Y:S01]  /*60f0*/  S2R R13, SR_CgaCtaId ;  /* 0x00000000000d7919 */ /* 0x000e220000008800 */
[----:B------:R-:W-:-:S04]  /*6100*/  MOV R12, 0x400 ;  /* 0x00000400000c7802 */ /* 0x000fc80000000f00 */
[----:B0-----:R-:W-:Y:S02]  /*6110*/  LEA R16, R13, R12, 0x18 ;  /* 0x0000000c0d107211 */ /* 0x001fe400078ec0ff */
[----:B------:R-:W-:-:S03]  /*6120*/  SHF.L.U32 R12, R5, 0x1f, RZ ;  /* 0x0000001f050c7819 */ /* 0x000fc600000006ff */
[----:B------:R-:W-:-:S07]  /*6130*/  IMAD R15, R7, 0x8, R16 ;  /* 0x00000008070f7824 */ /* 0x000fce00078e0210 */
.L_x_154:
[----:B0-----:R0:W1:Y:S02]  /*6140*/  SYNCS.PHASECHK.TRANS64.TRYWAIT P2, [R15+URZ+0x36048], R12 ;  /* 0x0360480c0f0075a7 */ /* 0x001064000804017f */
[----:B-1----:R-:W-:Y:S05]  /*6150*/  @!P2 NANOSLEEP.SYNCS 0x989680 ;  /* 0x009896800000a95d */ /* 0x002fea0003900000 */
[----:B------:R-:W1:Y:S02]  /*6160*/  @!P2 SYNCS.PHASECHK.TRANS64 P2, [R15+URZ+0x36048], R12 ;  /* 0x0360480c0f00a5a7 */ /* 0x000e64000804007f */
[----:B-1----:R-:W-:Y:S05]  /*6170*/  @!P2 BRA `(.L_x_154) ;  /* 0xfffffffc00f0a947 */ /* 0x002fea000383ffff */
[----:B0-----:R-:W0:Y:S02]  /*6180*/  @!P1 LDC R12, c[0x0][0x580] ;  /* 0x00016000ff0c9b82 */ /* 0x001e240000000800 */
[----:B0-----:R0:W-:Y:S02]  /*6190*/  @!P1 SYNCS.ARRIVE.TRANS64 RZ, [R15+URZ+0x36000], R12 ;  /* 0x0360000c0fff99a7 */ /* 0x0011e4000800003f */
[----:B0-----:R-:W-:-:S04]  /*61a0*/  PRMT R12, R26, 0x9910, RZ ;  /* 0x000099101a0c7816 */ /* 0x001fc800000000ff */
[----:B------:R-:W-:-:S13]  /*61b0*/  ISETP.NE.AND P2, PT, R12, 0x2, PT ;  /* 0x000000020c00780c */ /* 0x000fda0003f45270 */
[----:B------:R-:W-:Y:S05]  /*61c0*/  @P2 BRA `(.L_x_155) ;  /* 0x0000000000042947 */ /* 0x000fea0003800000 */
[----:B------:R-:W-:Y:S01]  /*61d0*/  BPT.TRAP 0x1 ;  /* 0x000000040000795c */ /* 0x000fe20000300000 */
.L_x_155:
[----:B------:R-:W-:Y:S05]  /*61e0*/  @P0 BRA `(.L_x_156) ;  /* 0x0000000000040947 */ /* 0x000fea0003800000 */
[----:B------:R-:W-:Y:S01]  /*61f0*/  BPT.TRAP 0x1 ;  /* 0x000000040000795c */ /* 0x000fe20000300000 */
.L_x_156:
[----:B------:R-:W0:Y:S01]  /*6200*/  LDC R14, c[0x0][0x380] ;  /* 0x0000e000ff0e7b82 */ /* 0x000e220000000800 */
[----:B------:R-:W-:Y:S01]  /*6210*/  R2UR UR4, R3 ;  /* 0x00000000030472ca */ /* 0x000fe200000e0000 */
[----:B------:R-:W-:Y:S01]  /*6220*/  IMAD.SHL.U32 R13, R7, 0x2000, RZ ;  /* 0x00002000070d7824 */ /* 0x000fe200078e00ff */
[----:B------:R-:W-:Y:S01]  /*6230*/  R2UR UR16, R21 ;  /* 0x00000000151072ca */ /* 0x000fe200000e0000 */
[----:B------:R-:W-:Y:S01]  /*6240*/  ULDC UR18, c[0x0][0x38c] ;  /* 0x0000e30000127ab9 */ /* 0x000fe20000000800 */
[----:B------:R-:W-:Y:S01]  /*6250*/  ULDC UR19, c[0x0][0x398] ;  /* 0x0000e60000137ab9 */ /* 0x000fe20000000800 */
[----:B------:R-:W-:Y:S01]  /*6260*/  UISETP.NE.AND UP0, UPT, UR18, 0x1, UPT ;  /* 0x000000011200788c */ /* 0x000fe2000bf05270 */
[----:B------:R-:W-:Y:S01]  /*6270*/  IMAD.IADD R24, R16, 0x1, R13 ;  /* 0x0000000110187824 */ /* 0x000fe200078e020d */
[----:B------:R-:W1:Y:S01]  /*6280*/  LDC.64 R18, c[0x0][0x3d0] ;  /* 0x0000f400ff127b82 */ /* 0x000e620000000a00 */
[----:B------:R-:W-:Y:S01]  /*6290*/  R2UR UR25, R15 ;  /* 0x000000000f1972ca */ /* 0x000fe200000e0000 */
[C---:B------:R-:W-:Y:S01]  /*62a0*/  VIADD R15, R11.reuse, 0x1 ;  /* 0x000000010b0f7836 */ /* 0x040fe20000000000 */
[----:B------:R-:W-:Y:S01]  /*62b0*/  R2UR UR26, R10 ;  /* 0x000000000a1a72ca */ /* 0x000fe200000e0000 */
[----:B------:R-:W-:Y:S01]  /*62c0*/  ULDC UR31, c[0x0][0x3ec] ;  /* 0x0000fb00001f7ab9 */ /* 0x000fe20000000800 */
[----:B------:R-:W-:Y:S01]  /*62d0*/  R2UR UR20, R11 ;  /* 0x000000000b1472ca */ /* 0x000fe200000e0000 */
[----:B------:R-:W-:Y:S01]  /*62e0*/  ULDC.64 UR8, c[0x0][0x3c0] ;  /* 0x0000f00000087ab9 */ /* 0x000fe20000000a00 */
[----:B------:R-:W-:Y:S01]  /*62f0*/  R2UR UR36, R2 ;  /* 0x00000000022472ca */ /* 0x000fe200000e0000 */
[----:B------:R-:W2:Y:S01]  /*6300*/  LDC.64 R22, c[0x0][0x3e0] ;  /* 0x0000f800ff167b82 */ /* 0x000ea20000000a00 */
[----:B------:R-:W-:Y:S01]  /*6310*/  @UP0 ULDC.64 UR6, c[0x0][0x390] ;  /* 0x0000e40000060ab9 */ /* 0x000fe20000000a00 */
[----:B------:R-:W-:Y:S01]  /*6320*/  ULDC.64 UR34, c[0x0][0x198] ;  /* 0x0000660000227ab9 */ /* 0x000fe20000000a00 */
[----:B------:R-:W-:Y:S01]  /*6330*/  VIADD R27, R27, 0xffffffff ;  /* 0xffffffff1b1b7836 */ /* 0x000fe20000000000 */
[----:B------:R-:W-:Y:S01]  /*6340*/  R2UR UR21, R9 ;  /* 0x00000000091572ca */ /* 0x000fe200000e0000 */
[----:B------:R-:W-:Y:S01]  /*6350*/  ULDC.64 UR28, c[0x0][0x3f0] ;  /* 0x0000fc00001c7ab9 */ /* 0x000fe20000000a00 */
[----:B------:R-:W-:Y:S01]  /*6360*/  R2UR UR22, R8 ;  /* 0x00000000081672ca */ /* 0x000fe200000e0000 */
[----:B------:R-:W-:Y:S01]  /*6370*/  UIADD3 UR25, UR25, 0x36000, URZ ;  /* 0x0003600019197890 */ /* 0x000fe2000fffe03f */
[----:B0-----:R-:W-:Y:S01]  /*6380*/  ISETP.NE.AND P2, PT, R14, 0x1, PT ;  /* 0x000000010e00780c */ /* 0x001fe20003f45270 */
[----:B------:R-:W-:Y:S01]  /*6390*/  USHF.L.U32 UR26, UR26, 0x6, URZ ;  /* 0x000000061a1a7899 */ /* 0x000fe2000800063f */
[----:B------:R-:W-:Y:S01]  /*63a0*/  ISETP.GT.AND P6, PT, R27, 0x1, PT ;  /* 0x000000011b00780c */ /* 0x000fe20003fc4270 */
[----:B------:R-:W-:Y:S01]  /*63b0*/  VIADD R7, R7, 0x1 ;  /* 0x0000000107077836 */ /* 0x000fe20000000000 */
[----:B------:R-:W-:Y:S01]  /*63c0*/  UMOV UR37, 0x30000 ;  /* 0x0003000000257882 */ /* 0x000fe20000000000 */
[----:B------:R-:W-:Y:S01]  /*63d0*/  UMOV UR32, 0x0 ;  /* 0x0000000000207882 */ /* 0x000fe20000000000 */
[----:B------:R-:W-:Y:S01]  /*63e0*/  UMOV UR33, 0x10000000 ;  /* 0x1000000000217882 */ /* 0x000fe20000000000 */
[----:B------:R-:W-:Y:S01]  /*63f0*/  UMOV UR12, UR20 ;  /* 0x00000014000c7c82 */ /* 0x000fe20008000000 */
[----:B------:R-:W-:Y:S01]  /*6400*/  ISETP.NE.AND P5, PT, R7, 0x9, PT ;  /* 0x000000090700780c */ /* 0x000fe20003fa5270 */
[----:B------:R-:W-:-:S02]  /*6410*/  UMOV UR13, UR21 ;  /* 0x00000015000d7c82 */ /* 0x000fc40008000000 */
[----:B------:R-:W-:Y:S01]  /*6420*/  UMOV UR14, UR22 ;  /* 0x00000016000e7c82 */ /* 0x000fe20008000000 */
[----:B------:R-:W-:Y:S01]  /*6430*/  SEL R7, R7, RZ, P5 ;  /* 0x000000ff07077207 */ /* 0x000fe20002800000 */
[----:B------:R-:W-:-:S05]  /*6440*/  @P2 IMAD.U32 R12, RZ, RZ, UR4 ;  /* 0x00000004ff0c2e24 */ /* 0x000fca000f8e00ff */
[----:B------:R-:W-:Y:S02]  /*6450*/  @P2 R2UR UR16, R12 ;  /* 0x000000000c1022ca */ /* 0x000fe400000e0000 */
[----:B------:R-:W-:Y:S01]  /*6460*/  LOP3.LUT R12, R13, 0x800, R0, 0xf8, !PT ;  /* 0x000008000d0c7812 */ /* 0x000fe200078ef800 */
[----:B------:R-:W-:-:S04]  /*6470*/  VIADD R13, R10, 0x1 ;  /* 0x000000010a0d7836 */ /* 0x000fc80000000000 */
[----:B------:R-:W-:Y:S01]  /*6480*/  IMAD R12, R12, 0x2, R16 ;  /* 0x000000020c0c7824 */ /* 0x000fe200078e0210 */
[----:B------:R-:W-:Y:S01]  /*6490*/  ISETP.NE.AND P2, PT, R13, UR15, PT ;  /* 0x0000000f0d007c0c */ /* 0x000fe2000bf45270 */
[----:B------:R-:W0:Y:S03]  /*64a0*/  LDC.64 R16, c[0x0][0x3f8] ;  /* 0x0000fe00ff107b82 */ /* 0x000e260000000a00 */
[----:B------:R-:W-:Y:S01]  /*64b0*/  R2UR UR23, R12 ;  /* 0x000000000c1772ca */ /* 0x000fe200000e0000 */
[----:B------:R-:W-:Y:S02]  /*64c0*/  UIMAD.WIDE.U32 UR4, UR16, UR6, URZ ;  /* 0x00000006100472a5 */ /* 0x000fe4000f8e003f */
[----:B------:R-:W-:Y:S01]  /*64d0*/  UMOV UR17, UR16 ;  /* 0x0000001000117c82 */ /* 0x000fe20008000000 */
[----:B------:R-:W-:Y:S01]  /*64e0*/  UIADD3 UR4, -UR16, URZ, URZ ;  /* 0x0000003f10047290 */ /* 0x000fe2000fffe13f */
[----:B------:R-:W3:Y:S01]  /*64f0*/  LDC R12, c[0x0][0x400] ;  /* 0x00010000ff0c7b82 */ /* 0x000ee20000000800 */
[----:B------:R-:W-:-:S02]  /*6500*/  @UP0 USHF.R.U32.HI UR17, URZ, UR7, UR5 ;  /* 0x000000073f110299 */ /* 0x000fc40008011605 */
[----:B------:R-:W-:Y:S01]  /*6510*/  UISETP.NE.AND UP0, UPT, UR19, 0x1, UPT ;  /* 0x000000011300788c */ /* 0x000fe2000bf05270 */
[----:B------:R-:W-:Y:S01]  /*6520*/  @P2 IMAD.MOV R15, RZ, RZ, R11 ;  /* 0x000000ffff0f2224 */ /* 0x000fe200078e020b */
[----:B------:R-:W-:Y:S01]  /*6530*/  ULDC.64 UR6, c[0x0][0x3c8] ;  /* 0x0000f20000067ab9 */ /* 0x000fe20000000a00 */
[----:B------:R-:W-:Y:S01]  /*6540*/  IMAD R14, R14, UR4, R21 ;  /* 0x000000040e0e7c24 */ /* 0x000fe2000f8e0215 */
[----:B------:R-:W-:Y:S02]  /*6550*/  UIADD3 UR24, -UR17, URZ, URZ ;  /* 0x0000003f11187290 */ /* 0x000fe4000fffe13f */
[----:B--2---:R-:W-:Y:S01]  /*6560*/  ISETP.NE.AND P3, PT, R15, R22, PT ;  /* 0x000000160f00720c */ /* 0x004fe20003f65270 */
[----:B------:R-:W-:Y:S01]  /*6570*/  UMOV UR30, UR17 ;  /* 0x00000011001e7c82 */ /* 0x000fe20008000000 */
[----:B------:R-:W-:Y:S01]  /*6580*/  R2UR UR27, R14 ;  /* 0x000000000e1b72ca */ /* 0x000fe200000e0000 */
[----:B------:R-:W-:Y:S01]  /*6590*/  UIADD3 UR4, UP1, UR34, 0xf0, URZ ;  /* 0x000000f022047890 */ /* 0x000fe2000ff3e03f */
[----:B------:R-:W-:Y:S01]  /*65a0*/  VIADD R14, R8, 0x1 ;  /* 0x00000001080e7836 */ /* 0x000fe20000000000 */
[----:B------:R-:W-:Y:S01]  /*65b0*/  @UP0 ULDC UR10, c[0x0][0x39c] ;  /* 0x0000e700000a0ab9 */ /* 0x000fe20000000800 */
[----:B------:R-:W-:Y:S01]  /*65c0*/  UIADD3 UR34, UP2, UR34, 0x270, URZ ;  /* 0x0000027022227890 */ /* 0x000fe2000ff5e03f */
[----:B0-----:R-:W-:Y:S01]  /*65d0*/  IMAD R11, R11, UR7, R16 ;  /* 0x000000070b0b7c24 */ /* 0x001fe2000f8e0210 */
[----:B------:R-:W-:Y:S01]  /*65e0*/  UIMAD.WIDE.U32 UR10, UR17, UR10, URZ ;  /* 0x0000000a110a72a5 */ /* 0x000fe2000f8e003f */
[----:B-1----:R-:W-:Y:S01]  /*65f0*/  IMAD R10, R9, R18, R17 ;  /* 0x00000012090a7224 */ /* 0x002fe200078e0211 */
[----:B------:R-:W-:Y:S01]  /*6600*/  @UP0 ULDC UR7, c[0x0][0x3a0] ;  /* 0x0000e80000070ab9 */ /* 0x000fe20000000800 */
[----:B------:R-:W-:-:S02]  /*6610*/  UIADD3.X UR5, URZ, UR35, URZ, UP1, !UPT ;  /* 0x000000233f057290 */ /* 0x000fc40008ffe43f */
[----:B------:R-:W-:Y:S01]  /*6620*/  IMAD.U32 R11, R10, 0x20, R11 ;  /* 0x000000200a0b7824 */ /* 0x000fe200078e000b */
[----:B------:R-:W-:Y:S01]  /*6630*/  @UP0 USHF.R.U32.HI UR30, URZ, UR7, UR11 ;  /* 0x000000073f1e0299 */ /* 0x000fe2000801160b */
[----:B---3--:R-:W-:Y:S01]  /*6640*/  IMAD R12, R8, R19, R12 ;  /* 0x00000013080c7224 */ /* 0x008fe200078e020c */
[----:B------:R-:W-:Y:S01]  /*6650*/  UIMAD UR27, UR27, UR8, UR31 ;  /* 0x000000081b1b72a4 */ /* 0x000fe2000f8e021f */
[----:B------:R-:W-:Y:S01]  /*6660*/  R2UR UR10, R25 ;  /* 0x00000000190a72ca */ /* 0x000fe200000e0000 */
[----:B------:R-:W-:Y:S01]  /*6670*/  UIADD3 UR7, -UR30, URZ, URZ ;  /* 0x0000003f1e077290 */ /* 0x000fe2000fffe13f */
[----:B------:R-:W-:Y:S01]  /*6680*/  IMAD.U32 R11, R12, 0x400, R11 ;  /* 0x000004000c0b7824 */ /* 0x000fe200078e000b */
[----:B------:R-:W-:Y:S01]  /*6690*/  UIMAD UR8, UR18, UR24, UR16 ;  /* 0x00000018120872a4 */ /* 0x000fe2000f8e0210 */
[----:B------:R-:W-:Y:S01]  /*66a0*/  VIADD R12, R9, 0x1 ;  /* 0x00000001090c7836 */ /* 0x000fe20000000000 */
[----:B------:R-:W-:Y:S01]  /*66b0*/  UIMAD UR7, UR19, UR7, UR17 ;  /* 0x00000007130772a4 */ /* 0x000fe2000f8e0211 */
[----:B------:R-:W-:Y:S01]  /*66c0*/  @P3 IMAD.MOV R12, RZ, RZ, R9 ;  /* 0x000000ffff0c3224 */ /* 0x000fe200078e0209 */
[----:B------:R-:W-:Y:S01]  /*66d0*/  R2UR UR11, R11 ;  /* 0x000000000b0b72ca */ /* 0x000fe200000e0000 */
[----:B------:R-:W-:Y:S01]  /*66e0*/  UIMAD UR28, UR8, UR9, UR28 ;  /* 0x00000009081c72a4 */ /* 0x000fe2000f8e021c */
[----:B------:R-:W-:Y:S01]  /*66f0*/  R2UR UR24, R24 ;  /* 0x00000000181872ca */ /* 0x000fe200000e0000 */
[----:B------:R-:W-:Y:S01]  /*6700*/  UIMAD UR29, UR7, UR6, UR29 ;  /* 0x00000006071d72a4 */ /* 0x000fe2000f8e021d */
[----:B------:R-:W-:Y:S01]  /*6710*/  R2UR UR18, R20 ;  /* 0x00000000141272ca */ /* 0x000fe200000e0000 */
[----:B------:R-:W-:Y:S01]  /*6720*/  UIADD3.X UR35, URZ, UR35, URZ, UP2, !UPT ;  /* 0x000000233f237290 */ /* 0x000fe200097fe43f */
[C---:B------:R-:W-:Y:S01]  /*6730*/  ISETP.NE.AND P4, PT, R12.reuse, R23, PT ;  /* 0x000000170c00720c */ /* 0x040fe20003f85270 */
[----:B------:R-:W-:Y:S01]  /*6740*/  ULOP3.LUT UR19, UR26, 0x20, UR36, 0xf8, !UPT ;  /* 0x000000201a137892 */ /* 0x000fe2000f8ef824 */
[----:B------:R-:W-:Y:S01]  /*6750*/  SEL R10, RZ, 0x1, P5 ;  /* 0x00000001ff0a7807 */ /* 0x000fe20002800000 */
[----:B------:R-:W-:Y:S01]  /*6760*/  UIADD3 UR16, UR23, 0x12000, URZ ;  /* 0x0001200017107890 */ /* 0x000fe2000fffe03f */
[----:B------:R-:W-:Y:S01]  /*6770*/  SEL R11, R15, RZ, P3 ;  /* 0x000000ff0f0b7207 */ /* 0x000fe20001800000 */
[----:B------:R-:W-:Y:S01]  /*6780*/  UIADD3 UR8, UR23, 0x14000, URZ ;  /* 0x0001400017087890 */ /* 0x000fe2000fffe03f */
[----:B------:R-:W-:Y:S01]  /*6790*/  LOP3.LUT R5, R5, R10, RZ, 0x3c, !PT ;  /* 0x0000000a05057212 */ /* 0x000fe200078e3cff */
[----:B------:R-:W-:Y:S01]  /*67a0*/  UPRMT UR6, UR11, 0x5410, URZ ;  /* 0x000054100b067896 */ /* 0x000fe2000800003f */
[----:B------:R-:W-:Y:S01]  /*67b0*/  SEL R10, R13, RZ, P2 ;  /* 0x000000ff0d0a7207 */ /* 0x000fe20001000000 */
[----:B------:R-:W-:Y:S01]  /*67c0*/  UMOV UR17, UR25 ;  /* 0x0000001900117c82 */ /* 0x000fe20008000000 */
[----:B------:R-:W-:Y:S01]  /*67d0*/  UMOV UR9, UR25 ;  /* 0x0000001900097c82 */ /* 0x000fe20008000000 */
[----:B------:R-:W-:Y:S01]  /*67e0*/  UMOV UR11, UR19 ;  /* 0x00000013000b7c82 */ /* 0x000fe20008000000 */
[----:B------:R-:W-:Y:S01]  /*67f0*/  SEL R9, R12, RZ, P4 ;  /* 0x000000ff0c097207 */ /* 0x000fe20002000000 */
[----:B------:R-:W-:-:S03]  /*6800*/  @P4 IMAD.MOV R14, RZ, RZ, R8 ;  /* 0x000000ffff0e4224 */ /* 0x000fc600078e0208 */
[----:B------:R0:W-:Y:S01]  /*6810*/  UTMALDG.5D.IM2COL [UR24], [UR4], UR6 ;  /* 0x00000018040073b4 */ /* 0x0001e20008060006 */
[----:B------:R-:W-:Y:S01]  /*6820*/  IMAD.MOV.U32 R8, RZ, RZ, R14 ;  /* 0x000000ffff087224 */ /* 0x000fe200078e000e */
[----:B------:R0:W-:Y:S01]  /*6830*/  UTMALDG.5D.MULTICAST [UR16], [UR34], UR37, desc[UR32] ;  /* 0x00002010220073b4 */ /* 0x0001e20008021825 */
[----:B------:R0:W-:Y:S02]  /*6840*/  UTMALDG.5D.MULTICAST [UR8], [UR34], UR37, desc[UR32] ;  /* 0x00002008220073b4 */ /* 0x0001e40008021825 */
[----:B0-----:R-:W-:Y:S05]  /*6850*/  @P6 BRA `(.L_x_157) ;  /* 0xfffffff800246947 */ /* 0x001fea000383ffff */
.L_x_153:
[----:B------:R-:W-:Y:S01]  /*6860*/  ISETP.GE.U32.AND P2, PT, R6, 0x9, PT ;  /* 0x000000090600780c */ /* 0x000fe20003f46070 */
[----:B------:R-:W-:Y:S05]  /*6870*/  WARPSYNC.ALL ;  /* 0x0000000000007948 */ /* 0x000fea0003800000 */
[----:B------:R-:W-:-:S07]  /*6880*/  ELECT P1, URZ, PT ;  /* 0x00000000003f782f */ /* 0x000fce0003820000 */
[----:B---3-5:R-:W-:-:S05]  /*6890*/  @P2 IMAD.WIDE.U32 R2, R6, 0x38e38e39, RZ ;  /* 0x38e38e3906022825 */ /* 0x028fca00078e00ff */
[----:B--2---:R-:W-:-:S04]  /*68a0*/  @P2 SHF.R.U32.HI R0, RZ, 0x1, R3 ;  /* 0x00000001ff002819 */ /* 0x004fc80000011603 */
[----:B------:R-:W-:-:S04]  /*68b0*/  @P2 LOP3.LUT R0, R0, 0x1, RZ, 0xc0, !PT ;  /* 0x0000000100002812 */ /* 0x000fc800078ec0ff */
[----:B------:R-:W-:Y:S01]  /*68c0*/  @P2 ISETP.NE.U32.AND P0, PT, R0, 0x1, PT ;  /* 0x000000010000280c */ /* 0x000fe20003f05070 */
[----:B------:R-:W-:-:S12]  /*68d0*/  @!P1 EXIT ;  /* 0x000000000000994d */ /* 0x000fd80003800000 */
[----:B------:R-:W-:Y:S01]  /*68e0*/  LOP3.LUT R4, R4, 0x2, RZ, 0xfc, !PT ;  /* 0x0000000204047812 */ /* 0x000fe200078efcff */
[----:B------:R-:W-:Y:S01]  /*68f0*/  IMAD.MOV.U32 R0, RZ, RZ, 0x1 ;  /* 0x00000001ff007424 */ /* 0x000fe200078e00ff */
[----:B------:R-:W-:Y:S02]  /*6900*/  @P2 ISETP.NE.U32.AND.EX P0, PT, RZ, RZ, PT, P0 ;  /* 0x000000ffff00220c */ /* 0x000fe40003f05100 */
[----:B------:R-:W-:Y:S02]  /*6910*/  ISETP.NE.AND P1, PT, R4, 0x3, PT ;  /* 0x000000030400780c */ /* 0x000fe40003f25270 */
[----:B------:R-:W-:-:S11]  /*6920*/  @P2 SEL R0, RZ, 0x1, !P0 ;  /* 0x00000001ff002807 */ /* 0x000fd60004000000 */
[----:B------:R-:W-:Y:S05]  /*6930*/  @!P1 BRA `(.L_x_158) ;  /* 0x0000000000049947 */ /* 0x000fea0003800000 */
[----:B------:R-:W-:Y:S01]  /*6940*/  BPT.TRAP 0x1 ;  /* 0x000000040000795c */ /* 0x000fe20000300000 */
.L_x_158:
[----:B------:R-:W0:Y:S01]  /*6950*/  S2R R5, SR_CgaCtaId ;  /* 0x0000000000057919 */ /* 0x000e220000008800 */
[----:B------:R-:W-:Y:S01]  /*6960*/  IMAD.WIDE.U32 R2, R6, 0x38e38e39, RZ ;  /* 0x38e38e3906027825 */ /* 0x000fe200078e00ff */
[----:B------:R-:W-:-:S04]  /*6970*/  MOV R2, 0x400 ;  /* 0x0000040000027802 */ /* 0x000fc80000000f00 */
[----:B------:R-:W-:-:S05]  /*6980*/  SHF.R.U32.HI R3, RZ, 0x1, R3 ;  /* 0x00000001ff037819 */ /* 0x000fca0000011603 */
[----:B------:R-:W-:Y:S01]  /*6990*/  IMAD R6, R3, -0x9, R6 ;  /* 0xfffffff703067824 */ /* 0x000fe200078e0206 */
[----:B0-----:R-:W-:Y:S02]  /*69a0*/  LEA R2, R5, R2, 0x18 ;  /* 0x0000000205027211 */ /* 0x001fe400078ec0ff */
[----:B------:R-:W-:-:S03]  /*69b0*/  SHF.L.U32 R5, R0, 0x1f, RZ ;  /* 0x0000001f00057819 */ /* 0x000fc600000006ff */
[----:B------:R-:W-:-:S04]  /*69c0*/  VIADD R3, R2, 0x36048 ;  /* 0x0003604802037836 */ /* 0x000fc80000000000 */
[----:B------:R-:W-:-:S07]  /*69d0*/  IMAD R2, R6, 0x8, R3 ;  /* 0x0000000806027824 */ /* 0x000fce00078e0203 */
.L_x_159:
[----:B0-----:R0:W1:Y:S02]  /*69e0*/  SYNCS.PHASECHK.TRANS64.TRYWAIT P0, [R2+URZ], R5 ;  /* 0x00000005020075a7 */ /* 0x001064000800017f */
[----:B-1----:R-:W-:Y:S05]  /*69f0*/  @!P0 NANOSLEEP.SYNCS 0x989680 ;  /* 0x009896800000895d */ /* 0x002fea0003900000 */
[----:B------:R-:W1:Y:S02]  /*6a00*/  @!P0 SYNCS.PHASECHK.TRANS64 P0, [R2+URZ], R5 ;  /* 0x00000005020085a7 */ /* 0x000e64000800007f */
[----:B-1----:R-:W-:Y:S05]  /*6a10*/  @!P0 BRA `(.L_x_159) ;  /* 0xfffffffc00f08947 */ /* 0x002fea000383ffff */
[----:B------:R-:W-:-:S05]  /*6a20*/  VIADD R6, R6, 0x1 ;  /* 0x0000000106067836 */ /* 0x000fca0000000000 */
[----:B------:R-:W-:-:S04]  /*6a30*/  ISETP.NE.AND P0, PT, R6, 0x9, PT ;  /* 0x000000090600780c */ /* 0x000fc80003f05270 */
[----:B0-----:R-:W-:Y:S02]  /*6a40*/  SEL R5, RZ, 0x1, P0 ;  /* 0x00000001ff057807 */ /* 0x001fe40000000000 */
[----:B------:R-:W-:Y:S02]  /*6a50*/  SEL R6, R6, RZ, P0 ;  /* 0x000000ff06067207 */ /* 0x000fe40000000000 */
[----:B------:R-:W-:-:S03]  /*6a60*/  LOP3.LUT R7, R0, R5, RZ, 0x3c, !PT ;  /* 0x0000000500077212 */ /* 0x000fc600078e3cff */
[----:B------:R-:W-:Y:S01]  /*6a70*/  IMAD R0, R6, 0x8, R3 ;  /* 0x0000000806007824 */ /* 0x000fe200078e0203 */
[----:B------:R-:W-:-:S07]  /*6a80*/  SHF.L.U32 R5, R7, 0x1f, RZ ;  /* 0x0000001f07057819 */ /* 0x000fce00000006ff */
.L_x_160:
        /* <DEDUP_REMOVED lines=11> */
.L_x_161:
        /* <DEDUP_REMOVED lines=11> */
.L_x_162:
        /* <DEDUP_REMOVED lines=11> */
.L_x_163:
        /* <DEDUP_REMOVED lines=11> */
.L_x_164:
        /* <DEDUP_REMOVED lines=11> */
.L_x_165:
        /* <DEDUP_REMOVED lines=11> */
.L_x_166:
        /* <DEDUP_REMOVED lines=11> */
.L_x_167:
[----:B0-----:R0:W1:Y:S02]  /*6f60*/  SYNCS.PHASECHK.TRANS64.TRYWAIT P0, [R6+URZ], R3 ;  /* 0x00000003060075a7 */ /* 0x001064000800017f */
[----:B-1----:R-:W-:Y:S05]  /*6f70*/  @!P0 NANOSLEEP.SYNCS 0x989680 ;  /* 0x009896800000895d */ /* 0x002fea0003900000 */
[----:B------:R-:W1:Y:S02]  /*6f80*/  @!P0 SYNCS.PHASECHK.TRANS64 P0, [R6+URZ], R3 ;  /* 0x00000003060085a7 */ /* 0x000e64000800007f */
[----:B-1----:R-:W-:Y:S05]  /*6f90*/  @P0 EXIT ;  /* 0x000000000000094d */ /* 0x002fea0003800000 */
[----:B------:R-:W-:Y:S05]  /*6fa0*/  BRA `(.L_x_167) ;  /* 0xfffffffc00ec7947 */ /* 0x000fea000383ffff */
.L_x_168:
[----:B------:R-:W-:-:S00]  /*6fb0*/  BRA `(.L_x_168) ;  /* 0xfffffffc00fc7947 */ /* 0x000fc0000383ffff */
[----:B------:R-:W-:-:S00]  /*6fc0*/  NOP ;  /* 0x0000000000007918 */ /* 0x000fc00000000000 */
        /* <DEDUP_REMOVED lines=11> */
.L_x_169:


//--------------------- .nv.shared._ZN7cutlass13device_kernelINS_4conv6kernel13ConvUniversalINS1_16ConvProblemShapeILNS1_8OperatorE1ELi3EEENS1_10collective14CollectiveConvINS1_46MainloopSm90TmaGmmaWarpSpecializedImplicitGemmILS5_1ELi9ELi3EN4cute5tupleIJNSA_1CILi2EEENSC_ILi1EEESE_EEENS1_36KernelImplicitTmaWarpSpecializedSm90ELi1EEENSB_IJNSC_ILi64EEENSC_ILi128EEENSB_IJSI_EEEEEENS_6half_tESM_NSA_8TiledMMAINSA_8MMA_AtomIJNSA_4SM904GMMA26MMA_64x128x16_F32F16F16_SSILNSQ_5MajorE0ELSS_1ELNSQ_7ScaleInE1ELST_1EEEEEENSA_6LayoutINSB_IJSE_SE_SE_EEENSB_IJNSC_ILi0EEESY_SY_EEEEENSB_IJNSA_10UnderscoreES11_S11_EEEEENS7_6detail26Sm90ImplicitGemmTileTraitsINSA_20SM90_TMA_LOAD_IM2COLENSA_14ComposedLayoutINSA_7SwizzleILi3ELi4ELi3EEENSA_18smem_ptr_flag_bitsILi16EEENSW_INSB_IJNSB_IJNSC_ILi8EEES1C_EEENSB_IJSI_SE_EEENSB_IJSE_NSC_ILi9EEEEEEEEENSB_IJNSB_IJSI_NSC_ILi512EEEEEENSB_IJSE_SY_EEENSB_IJSY_NSC_ILi4096EEEEEEEEEEEEEvEENS15_INSA_23SM90_TMA_LOAD_MULTICASTENS17_IS19_S1B_NSW_INSB_IJNSB_IJSI_SD_EEES1D_S1G_EEENSB_IJNSB_IJSE_S1L_EEES1J_NSB_IJSY_NSC_ILi8192EEEEEEEEEEEEEvEEEENS_8epilogue10collective6detail29Sm90TmaWarpSpecializedAdapterINS23_15DefaultEpilogueISM_NSB_IJNSB_IJllllEEESE_SY_EEES28_NS22_6thread17LinearCombinationISM_Li1EffLNS29_9ScaleType4KindE0ELNS_15FloatRoundStyleE2ESM_EENS_4gemm15EpilogueDefaultEEEEEvvEEEEvNT_6ParamsE --------------------------
	.section	.nv.shared._ZN7cutlass13device_kernelINS_4conv6kernel13ConvUniversalINS1_16ConvProblemShapeILNS1_8OperatorE1ELi3EEENS1_10collective14CollectiveConvINS1_46MainloopSm90TmaGmmaWarpSpecializedImplicitGemmILS5_1ELi9ELi3EN4cute5tupleIJNSA_1CILi2EEENSC_ILi1EEESE_EEENS1_36KernelImplicitTmaWarpSpecializedSm90ELi1EEENSB_IJNSC_ILi64EEENSC_ILi128EEENSB_IJSI_EEEEEENS_6half_tESM_NSA_8TiledMMAINSA_8MMA_AtomIJNSA_4SM904GMMA26MMA_64x128x16_F32F16F16_SSILNSQ_5MajorE0ELSS_1ELNSQ_7ScaleInE1ELST_1EEEEEENSA_6LayoutINSB_IJSE_SE_SE_EEENSB_IJNSC_ILi0EEESY_SY_EEEEENSB_IJNSA_10UnderscoreES11_S11_EEEEENS7_6detail26Sm90ImplicitGemmTileTraitsINSA_20SM90_TMA_LOAD_IM2COLENSA_14ComposedLayoutINSA_7SwizzleILi3ELi4ELi3EEENSA_18smem_ptr_flag_bitsILi16EEENSW_INSB_IJNSB_IJNSC_ILi8EEES1C_EEENSB_IJSI_SE_EEENSB_IJSE_NSC_ILi9EEEEEEEEENSB_IJNSB_IJSI_NSC_ILi512EEEEEENSB_IJSE_SY_EEENSB_IJSY_NSC_ILi4096EEEEEEEEEEEEEvEENS15_INSA_23SM90_TMA_LOAD_MULTICASTENS17_IS19_S1B_NSW_INSB_IJNSB_IJSI_SD_EEES1D_S1G_EEENSB_IJNSB_IJSE_S1L_EEES1J_NSB_IJSY_NSC_ILi8192EEEEEEEEEEEEEvEEEENS_8epilogue10collective6detail29Sm90TmaWarpSpecializedAdapterINS23_15DefaultEpilogueISM_NSB_IJNSB_IJllllEEESE_SY_EEES28_NS22_6thread17LinearCombinationISM_Li1EffLNS29_9ScaleType4KindE0ELNS_15FloatRoundStyleE2ESM_EENS_4gemm15EpilogueDefaultEEEEEvvEEEEvNT_6ParamsE,"aw",@nobits
	.sectionflags	@""
	.align	16
	.zero		1024


//--------------------- .nv.shared.reserved.0     --------------------------
	.section	.nv.shared.reserved.0,"aw",@nobits
	.weak		__nv_reservedSMEM_offset_0_alias
	.size		__nv_reservedSMEM_offset_0_alias, 0, 0
	.other		__nv_reservedSMEM_offset_0_alias,@"STO_CUDA_RESERVED_SHARED STV_DEFAULT"
__nv_reservedSMEM_offset_0_alias:
	.zero		0


//--------------------- .nv.global                --------------------------
	.section	.nv.global,"aw",@nobits
.nv.global:
	.type		_ZN39_INTERNAL_51df4639_4_k_cu_abe5761a_37824cute1_E,@object
	.size		_ZN39_INTERNAL_51df4639_4_k_cu_abe5761a_37824cute1_E,(_ZN39_INTERNAL_51df4639_4_k_cu_abe5761a_37824cuda3std3__45__cpo6cbeginE - _ZN39_INTERNAL_51df4639_4_k_cu_abe5761a_37824cute1_E)
_ZN39_INTERNAL_51df4639_4_k_cu_abe5761a_37824cute1_E:
	.zero		1
	.type		_ZN39_INTERNAL_51df4639_4_k_cu_abe5761a_37824cuda3std3__45__cpo6cbeginE,@object
	.size		_ZN39_INTERNAL_51df4639_4_k_cu_abe5761a_37824cuda3std3__45__cpo6cbeginE,(_ZN39_INTERNAL_51df4639_4_k_cu_abe5761a_37824cuda3std3__48in_placeE - _ZN39_INTERNAL_51df4639_4_k_cu_abe5761a_37824cuda3std3__45__cpo6cbeginE)
_ZN39_INTERNAL_51df4639_4_k_cu_abe5761a_37824cuda3std3__45__cpo6cbeginE:
	.zero		1
	.type		_ZN39_INTERNAL_51df4639_4_k_cu_abe5761a_37824cuda3std3__48in_placeE,@object
	.size		_ZN39_INTERNAL_51df4639_4_k_cu_abe5761a_37824cuda3std3__48in_placeE,(_ZN39_INTERNAL_51df4639_4_k_cu_abe5761a_37824cuda3std6ranges3__45__cpo9iter_moveE - _ZN39_INTERNAL_51df4639_4_k_cu_abe5761a_37824cuda3std3__48in_placeE)
_ZN39_INTERNAL_51df4639_4_k_cu_abe5761a_37824cuda3std3__48in_placeE:
	.zero		1
	.type		_ZN39_INTERNAL_51df4639_4_k_cu_abe5761a_37824cuda3std6ranges3__45__cpo9iter_moveE,@object
	.size		_ZN39_INTERNAL_51df4639_4_k_cu_abe5761a_37824cuda3std6ranges3__45__cpo9iter_moveE,(_ZN39_INTERNAL_51df4639_4_k_cu_abe5761a_37824cuda3std3__45__cpo5beginE - _ZN39_INTERNAL_51df4639_4_k_cu_abe5761a_37824cuda3std6ranges3__45__cpo9iter_moveE)
_ZN39_INTERNAL_51df4639_4_k_cu_abe5761a_37824cuda3std6ranges3__45__cpo9iter_moveE:
	.zero		1
	.type		_ZN39_INTERNAL_51df4639_4_k_cu_abe5761a_37824cuda3std3__45__cpo5beginE,@object
	.size		_ZN39_INTERNAL_51df4639_4_k_cu_abe5761a_37824cuda3std3__45__cpo5beginE,(_ZN39_INTERNAL_51df4639_4_k_cu_abe5761a_37824cuda3std3__441_GLOBAL__N__51df4639_4_k_cu_abe5761a_37826ignoreE - _ZN39_INTERNAL_51df4639_4_k_cu_abe5761a_37824cuda3std3__45__cpo5beginE)
_ZN39_INTERNAL_51df4639_4_k_cu_abe5761a_37824cuda3std3__45__cpo5beginE:
	.zero		1
	.type		_ZN39_INTERNAL_51df4639_4_k_cu_abe5761a_37824cuda3std3__441_GLOBAL__N__51df4639_4_k_cu_abe5761a_37826ignoreE,@object
	.size		_ZN39_INTERNAL_51df4639_4_k_cu_abe5761a_37824cuda3std3__441_GLOBAL__N__51df4639_4_k_cu_abe5761a_37826ignoreE,(_ZN39_INTERNAL_51df4639_4_k_cu_abe5761a_37824cute7productE - _ZN39_INTERNAL_51df4639_4_k_cu_abe5761a_37824cuda3std3__441_GLOBAL__N__51df4639_4_k_cu_abe5761a_37826ignoreE)
_ZN39_INTERNAL_51df4639_4_k_cu_abe5761a_37824cuda3std3__441_GLOBAL__N__51df4639_4_k_cu_abe5761a_37826ignoreE:
	.zero		1
	.type		_ZN39_INTERNAL_51df4639_4_k_cu_abe5761a_37824cute7productE,@object
	.size		_ZN39_INTERNAL_51df4639_4_k_cu_abe5761a_37824cute7productE,(_ZN39_INTERNAL_51df4639_4_k_cu_abe5761a_37824cuda3std3__45__cpo3endE - _ZN39_INTERNAL_51df4639_4_k_cu_abe5761a_37824cute7productE)
_ZN39_INTERNAL_51df4639_4_k_cu_abe5761a_37824cute7productE:
	.zero		1
	.type		_ZN39_INTERNAL_51df4639_4_k_cu_abe5761a_37824cuda3std3__45__cpo3endE,@object
	.size		_ZN39_INTERNAL_51df4639_4_k_cu_abe5761a_37824cuda3std3__45__cpo3endE,(_ZN39_INTERNAL_51df4639_4_k_cu_abe5761a_37824cuda3std3__419piecewise_constructE - _ZN39_INTERNAL_51df4639_4_k_cu_abe5761a_37824cuda3std3__45__cpo3endE)
_ZN39_INTERNAL_51df4639_4_k_cu_abe5761a_37824cuda3std3__45__cpo3endE:
	.zero		1
	.type		_ZN39_INTERNAL_51df4639_4_k_cu_abe5761a_37824cuda3std3__419piecewise_constructE,@object
	.size		_ZN39_INTERNAL_51df4639_4_k_cu_abe5761a_37824cuda3std3__419piecewise_constructE,(_ZN39_INTERNAL_51df4639_4_k_cu_abe5761a_37824cuda3std3__45__cpo4cendE - _ZN39_INTERNAL_51df4639_4_k_cu_abe5761a_37824cuda3std3__419piecewise_constructE)
_ZN39_INTERNAL_51df4639_4_k_cu_abe5761a_37824cuda3std3__419piecewise_constructE:
	.zero		1
	.type		_ZN39_INTERNAL_51df4639_4_k_cu_abe5761a_37824cuda3std3__45__cpo4cendE,@object
	.size		_ZN39_INTERNAL_51df4639_4_k_cu_abe5761a_37824cuda3std3__45__cpo4cendE,(_ZN39_INTERNAL_51df4639_4_k_cu_abe5761a_37824cuda3std6ranges3__45__cpo4swapE - _ZN39_INTERNAL_51df4639_4_k_cu_abe5761a_37824cuda3std3__45__cpo4cendE)
_ZN39_INTERNAL_51df4639_4_k_cu_abe5761a_37824cuda3std3__45__cpo4cendE:
	.zero		1
	.type		_ZN39_INTERNAL_51df4639_4_k_cu_abe5761a_37824cuda3std6ranges3__45__cpo4swapE,@object
	.size		_ZN39_INTERNAL_51df4639_4_k_cu_abe5761a_37824cuda3std6ranges3__45__cpo4swapE,(.L_7 - _ZN39_INTERNAL_51df4639_4_k_cu_abe5761a_37824cuda3std6ranges3__45__cpo4swapE)
_ZN39_INTERNAL_51df4639_4_k_cu_abe5761a_37824cuda3std6ranges3__45__cpo4swapE:
	.zero		1
.L_7:


//--------------------- .nv.constant0._ZN7cutlass13device_kernelINS_4conv6kernel13ConvUniversalINS1_16ConvProblemShapeILNS1_8OperatorE1ELi3EEENS1_10collective14CollectiveConvINS1_46MainloopSm90TmaGmmaWarpSpecializedImplicitGemmILS5_1ELi9ELi3EN4cute5tupleIJNSA_1CILi2EEENSC_ILi1EEESE_EEENS1_36KernelImplicitTmaWarpSpecializedSm90ELi1EEENSB_IJNSC_ILi64EEENSC_ILi128EEENSB_IJSI_EEEEEENS_6half_tESM_NSA_8TiledMMAINSA_8MMA_AtomIJNSA_4SM904GMMA26MMA_64x128x16_F32F16F16_SSILNSQ_5MajorE0ELSS_1ELNSQ_7ScaleInE1ELST_1EEEEEENSA_6LayoutINSB_IJSE_SE_SE_EEENSB_IJNSC_ILi0EEESY_SY_EEEEENSB_IJNSA_10UnderscoreES11_S11_EEEEENS7_6detail26Sm90ImplicitGemmTileTraitsINSA_20SM90_TMA_LOAD_IM2COLENSA_14ComposedLayoutINSA_7SwizzleILi3ELi4ELi3EEENSA_18smem_ptr_flag_bitsILi16EEENSW_INSB_IJNSB_IJNSC_ILi8EEES1C_EEENSB_IJSI_SE_EEENSB_IJSE_NSC_ILi9EEEEEEEEENSB_IJNSB_IJSI_NSC_ILi512EEEEEENSB_IJSE_SY_EEENSB_IJSY_NSC_ILi4096EEEEEEEEEEEEEvEENS15_INSA_23SM90_TMA_LOAD_MULTICASTENS17_IS19_S1B_NSW_INSB_IJNSB_IJSI_SD_EEES1D_S1G_EEENSB_IJNSB_IJSE_S1L_EEES1J_NSB_IJSY_NSC_ILi8192EEEEEEEEEEEEEvEEEENS_8epilogue10collective6detail29Sm90TmaWarpSpecializedAdapterINS23_15DefaultEpilogueISM_NSB_IJNSB_IJllllEEESE_SY_EEES28_NS22_6thread17LinearCombinationISM_Li1EffLNS29_9ScaleType4KindE0ELNS_15FloatRoundStyleE2ESM_EENS_4gemm15EpilogueDefaultEEEEEvvEEEEvNT_6ParamsE --------------------------
	.section	.nv.constant0._ZN7cutlass13device_kernelINS_4conv6kernel13ConvUniversalINS1_16ConvProblemShapeILNS1_8OperatorE1ELi3EEENS1_10collective14CollectiveConvINS1_46MainloopSm90TmaGmmaWarpSpecializedImplicitGemmILS5_1ELi9ELi3EN4cute5tupleIJNSA_1CILi2EEENSC_ILi1EEESE_EEENS1_36KernelImplicitTmaWarpSpecializedSm90ELi1EEENSB_IJNSC_ILi64EEENSC_ILi128EEENSB_IJSI_EEEEEENS_6half_tESM_NSA_8TiledMMAINSA_8MMA_AtomIJNSA_4SM904GMMA26MMA_64x128x16_F32F16F16_SSILNSQ_5MajorE0ELSS_1ELNSQ_7ScaleInE1ELST_1EEEEEENSA_6LayoutINSB_IJSE_SE_SE_EEENSB_IJNSC_ILi0EEESY_SY_EEEEENSB_IJNSA_10UnderscoreES11_S11_EEEEENS7_6detail26Sm90ImplicitGemmTileTraitsINSA_20SM90_TMA_LOAD_IM2COLENSA_14ComposedLayoutINSA_7SwizzleILi3ELi4ELi3EEENSA_18smem_ptr_flag_bitsILi16EEENSW_INSB_IJNSB_IJNSC_ILi8EEES1C_EEENSB_IJSI_SE_EEENSB_IJSE_NSC_ILi9EEEEEEEEENSB_IJNSB_IJSI_NSC_ILi512EEEEEENSB_IJSE_SY_EEENSB_IJSY_NSC_ILi4096EEEEEEEEEEEEEvEENS15_INSA_23SM90_TMA_LOAD_MULTICASTENS17_IS19_S1B_NSW_INSB_IJNSB_IJSI_SD_EEES1D_S1G_EEENSB_IJNSB_IJSE_S1L_EEES1J_NSB_IJSY_NSC_ILi8192EEEEEEEEEEEEEvEEEENS_8epilogue10collective6detail29Sm90TmaWarpSpecializedAdapterINS23_15DefaultEpilogueISM_NSB_IJNSB_IJllllEEESE_SY_EEES28_NS22_6thread17LinearCombinationISM_Li1EffLNS29_9ScaleType4KindE0ELNS_15FloatRoundStyleE2ESM_EENS_4gemm15EpilogueDefaultEEEEEvvEEEEvNT_6ParamsE,"a",@progbits
	.sectionflags	@""
	.align	4
.nv.constant0._ZN7cutlass13device_kernelINS_4conv6kernel13ConvUniversalINS1_16ConvProblemShapeILNS1_8OperatorE1ELi3EEENS1_10collective14CollectiveConvINS1_46MainloopSm90TmaGmmaWarpSpecializedImplicitGemmILS5_1ELi9ELi3EN4cute5tupleIJNSA_1CILi2EEENSC_ILi1EEESE_EEENS1_36KernelImplicitTmaWarpSpecializedSm90ELi1EEENSB_IJNSC_ILi64EEENSC_ILi128EEENSB_IJSI_EEEEEENS_6half_tESM_NSA_8TiledMMAINSA_8MMA_AtomIJNSA_4SM904GMMA26MMA_64x128x16_F32F16F16_SSILNSQ_5MajorE0ELSS_1ELNSQ_7ScaleInE1ELST_1EEEEEENSA_6LayoutINSB_IJSE_SE_SE_EEENSB_IJNSC_ILi0EEESY_SY_EEEEENSB_IJNSA_10UnderscoreES11_S11_EEEEENS7_6detail26Sm90ImplicitGemmTileTraitsINSA_20SM90_TMA_LOAD_IM2COLENSA_14ComposedLayoutINSA_7SwizzleILi3ELi4ELi3EEENSA_18smem_ptr_flag_bitsILi16EEENSW_INSB_IJNSB_IJNSC_ILi8EEES1C_EEENSB_IJSI_SE_EEENSB_IJSE_NSC_ILi9EEEEEEEEENSB_IJNSB_IJSI_NSC_ILi512EEEEEENSB_IJSE_SY_EEENSB_IJSY_NSC_ILi4096EEEEEEEEEEEEEvEENS15_INSA_23SM90_TMA_LOAD_MULTICASTENS17_IS19_S1B_NSW_INSB_IJNSB_IJSI_SD_EEES1D_S1G_EEENSB_IJNSB_IJSE_S1L_EEES1J_NSB_IJSY_NSC_ILi8192EEEEEEEEEEEEEvEEEENS_8epilogue10collective6detail29Sm90TmaWarpSpecializedAdapterINS23_15DefaultEpilogueISM_NSB_IJNSB_IJllllEEESE_SY_EEES28_NS22_6thread17LinearCombinationISM_Li1EffLNS29_9ScaleType4KindE0ELNS_15FloatRoundStyleE2ESM_EENS_4gemm15EpilogueDefaultEEEEEvvEEEEvNT_6ParamsE:
	.zero		1664


//--------------------- SYMBOLS --------------------------

	.type		.nv.reservedSmem.offset0,@object
	.size		.nv.reservedSmem.offset0,0x4
